//
// Generated by NVIDIA NVVM Compiler
//
// Compiler Build ID: CL-36424714
// Cuda compilation tools, release 13.0, V13.0.88
// Based on NVVM 20.0.0
//

.version 9.0
.target sm_100
.address_size 64

	// .globl	_Z27bit_reverse_permute_inplacePyi

.visible .entry _Z27bit_reverse_permute_inplacePyi(
	.param .u64 .ptr .align 1 _Z27bit_reverse_permute_inplacePyi_param_0,
	.param .u32 _Z27bit_reverse_permute_inplacePyi_param_1
)
{
	.reg .pred 	%p<3>;
	.reg .b32 	%r<47>;
	.reg .b64 	%rd<9>;

	ld.param.u64 	%rd1, [_Z27bit_reverse_permute_inplacePyi_param_0];
	ld.param.u32 	%r3, [_Z27bit_reverse_permute_inplacePyi_param_1];
	mov.u32 	%r4, %ctaid.x;
	mov.u32 	%r5, %ntid.x;
	mov.u32 	%r6, %tid.x;
	mad.lo.s32 	%r1, %r4, %r5, %r6;
	setp.ge.s32 	%p1, %r1, %r3;
	@%p1 bra 	$L__BB0_3;
	shr.u32 	%r7, %r1, 4;
	shl.b32 	%r8, %r1, 4;
	and.b32  	%r9, %r8, 16;
	shl.b32 	%r10, %r1, 2;
	and.b32  	%r11, %r10, 8;
	or.b32  	%r12, %r9, %r11;
	and.b32  	%r13, %r1, 4;
	or.b32  	%r14, %r13, %r12;
	shr.u32 	%r15, %r1, 2;
	and.b32  	%r16, %r15, 2;
	or.b32  	%r17, %r14, %r16;
	and.b32  	%r18, %r7, 1;
	or.b32  	%r19, %r18, %r17;
	shr.u32 	%r20, %r1, 6;
	shl.b32 	%r21, %r19, 2;
	and.b32  	%r22, %r7, 2;
	or.b32  	%r23, %r21, %r22;
	and.b32  	%r24, %r20, 1;
	or.b32  	%r25, %r24, %r23;
	shr.u32 	%r26, %r1, 8;
	shl.b32 	%r27, %r25, 2;
	and.b32  	%r28, %r20, 2;
	or.b32  	%r29, %r27, %r28;
	and.b32  	%r30, %r26, 1;
	or.b32  	%r31, %r30, %r29;
	shr.u32 	%r32, %r1, 10;
	shl.b32 	%r33, %r31, 2;
	and.b32  	%r34, %r26, 2;
	or.b32  	%r35, %r33, %r34;
	and.b32  	%r36, %r32, 1;
	or.b32  	%r37, %r36, %r35;
	shr.u32 	%r38, %r1, 12;
	shl.b32 	%r39, %r37, 2;
	and.b32  	%r40, %r32, 2;
	or.b32  	%r41, %r39, %r40;
	and.b32  	%r42, %r38, 1;
	or.b32  	%r43, %r42, %r41;
	shr.u32 	%r44, %r1, 13;
	shl.b32 	%r45, %r43, 1;
	and.b32  	%r46, %r44, 1;
	or.b32  	%r2, %r46, %r45;
	setp.ge.s32 	%p2, %r1, %r2;
	@%p2 bra 	$L__BB0_3;
	cvta.to.global.u64 	%rd2, %rd1;
	mul.wide.s32 	%rd3, %r1, 8;
	add.s64 	%rd4, %rd2, %rd3;
	ld.global.u64 	%rd5, [%rd4];
	mul.wide.u32 	%rd6, %r2, 8;
	add.s64 	%rd7, %rd2, %rd6;
	ld.global.u64 	%rd8, [%rd7];
	st.global.u64 	[%rd4], %rd8;
	st.global.u64 	[%rd7], %rd5;
$L__BB0_3:
	ret;

}
	// .globl	_Z16ntt_stage_kernelPyS_iiiy
.visible .entry _Z16ntt_stage_kernelPyS_iiiy(
	.param .u64 .ptr .align 1 _Z16ntt_stage_kernelPyS_iiiy_param_0,
	.param .u64 .ptr .align 1 _Z16ntt_stage_kernelPyS_iiiy_param_1,
	.param .u32 _Z16ntt_stage_kernelPyS_iiiy_param_2,
	.param .u32 _Z16ntt_stage_kernelPyS_iiiy_param_3,
	.param .u32 _Z16ntt_stage_kernelPyS_iiiy_param_4,
	.param .u64 _Z16ntt_stage_kernelPyS_iiiy_param_5
)
{
	.reg .pred 	%p<21>;
	.reg .b16 	%rs<4>;
	.reg .b32 	%r<275>;
	.reg .b32 	%f<3>;
	.reg .b64 	%rd<48>;

	ld.param.u32 	%r51, [_Z16ntt_stage_kernelPyS_iiiy_param_2];
	ld.param.u32 	%r52, [_Z16ntt_stage_kernelPyS_iiiy_param_3];
	ld.param.u32 	%r53, [_Z16ntt_stage_kernelPyS_iiiy_param_4];
	ld.param.u64 	%rd11, [_Z16ntt_stage_kernelPyS_iiiy_param_5];
	mov.u32 	%r54, %ctaid.x;
	mov.u32 	%r55, %ntid.x;
	mov.u32 	%r56, %tid.x;
	mad.lo.s32 	%r1, %r54, %r55, %r56;
	shr.u32 	%r57, %r53, 31;
	add.s32 	%r58, %r53, %r57;
	shr.s32 	%r59, %r58, 1;
	setp.ge.s32 	%p3, %r1, %r59;
	@%p3 bra 	$L__BB1_13;
	ld.param.u64 	%rd46, [_Z16ntt_stage_kernelPyS_iiiy_param_1];
	ld.param.u64 	%rd45, [_Z16ntt_stage_kernelPyS_iiiy_param_0];
	cvta.to.global.u64 	%rd12, %rd46;
	cvta.to.global.u64 	%rd13, %rd45;
	mov.b32 	%r100, 1;
	shl.b32 	%r101, %r100, %r52;
	shr.u32 	%r102, %r101, 31;
	add.s32 	%r103, %r101, %r102;
	shr.s32 	%r104, %r103, 1;
	div.s32 	%r105, %r1, %r104;
	mul.lo.s32 	%r106, %r105, %r104;
	sub.s32 	%r107, %r1, %r106;
	shl.b32 	%r108, %r105, %r52;
	add.s32 	%r109, %r108, %r107;
	add.s32 	%r110, %r107, %r51;
	mul.wide.s32 	%rd14, %r110, 8;
	add.s64 	%rd15, %rd12, %rd14;
	ld.global.u64 	%rd16, [%rd15];
	mul.wide.s32 	%rd17, %r109, 8;
	add.s64 	%rd1, %rd13, %rd17;
	ld.global.u64 	%rd2, [%rd1];
	mul.wide.s32 	%rd18, %r104, 8;
	add.s64 	%rd3, %rd1, %rd18;
	ld.global.u64 	%rd19, [%rd3];
	mul.lo.s64 	%rd20, %rd19, %rd16;
	cvt.u32.u64 	%r111, %rd20;
	{ .reg .b32 tmp; mov.b64 {tmp, %r112}, %rd20; }
	mul.hi.u64 	%rd21, %rd19, %rd16;
	cvt.u32.u64 	%r113, %rd21;
	{ .reg .b32 tmp; mov.b64 {tmp, %r114}, %rd21; }
	shr.u64 	%rd22, %rd11, 32;
	setp.lt.u64 	%p4, %rd11, 4294967296;
	selp.b64 	%rd23, %rd11, %rd22, %p4;
	cvt.u32.u64 	%r115, %rd23;
	max.u64 	%rd24, %rd11, 4294967296;
	cvt.u32.u64 	%r116, %rd24;
	selp.b32 	%r117, 96, 64, %p4;
	setp.eq.s64 	%p5, %rd23, 0;
	clz.b32 	%r118, %r115;
	selp.b32 	%r2, 32, %r118, %p5;
	add.s32 	%r3, %r2, %r117;
	shf.l.wrap.b32 	%r95, %r116, %r115, %r2;
	and.b32  	%r119, %r2, 31;
	shl.b32 	%r92, %r116, %r119;
	shl.b32 	%r262, %r111, %r119;
	shf.l.wrap.b32 	%r261, %r111, %r112, %r2;
	shf.l.wrap.b32 	%r260, %r112, %r113, %r2;
	shf.l.wrap.b32 	%r259, %r113, %r114, %r2;
	mov.b32 	%r257, 0;
	shf.l.wrap.b32 	%r258, %r114, %r257, %r2;
	neg.s32 	%r120, %r95;
	cvt.u64.u32 	%rd25, %r120;
	shl.b64 	%rd26, %rd25, 32;
	cvt.u64.u32 	%rd27, %r92;
	mov.b32 	%r121, 17185;
	mov.b32 	%r122, 63;
	prmt.b32 	%r123, %r95, %r122, %r121;
	mov.b32 	%f1, %r123;
	rcp.approx.f32 	%f2, %f1;
	mov.b32 	%r124, %f2;
	shl.b32 	%r125, %r124, 9;
	add.s32 	%r61, %r125, -512;
	mul.hi.u32 	%r126, %r61, %r92;
	cvt.u64.u32 	%rd28, %r126;
	mul.wide.u32 	%rd29, %r61, %r95;
	add.s64 	%rd30, %rd27, %rd28;
	add.s64 	%rd31, %rd30, %rd29;
	sub.s64 	%rd32, %rd26, %rd31;
	cvt.u32.u64 	%r77, %rd32;
	{ .reg .b32 tmp; mov.b64 {tmp, %r80}, %rd32; }
	setp.gt.s64 	%p6, %rd32, -1;
	selp.b32 	%r86, %r61, 0, %p6;
	shr.u64 	%rd33, %rd32, 63;
	cvt.u32.u64 	%r127, %rd33;
	xor.b32  	%r89, %r127, 1;
	mov.b32 	%r63, -2147483648;
	// begin inline asm
	mad.hi.cc.u32 %r60,%r61,%r77,%r63;
	// end inline asm
	// begin inline asm
	addc.u32 %r64,%r257,%r257;
	// end inline asm
	// begin inline asm
	mad.lo.cc.u32 %r67,%r61,%r80,%r60;
	// end inline asm
	// begin inline asm
	madc.hi.u32 %r71,%r61,%r80,%r64;
	// end inline asm
	// begin inline asm
	add.cc.u32 %r75,%r67,%r77;
	// end inline asm
	// begin inline asm
	addc.cc.u32 %r78,%r71,%r80;
	// end inline asm
	// begin inline asm
	addc.u32 %r81,%r257,%r257;
	// end inline asm
	// begin inline asm
	add.cc.u32 %r84,%r78,%r86;
	// end inline asm
	// begin inline asm
	addc.u32 %r87,%r81,%r89;
	// end inline asm
	setp.eq.s32 	%p7, %r87, 2;
	selp.b32 	%r128, -1, %r84, %p7;
	mul.hi.u32 	%r129, %r128, %r92;
	cvt.u64.u32 	%rd34, %r129;
	mul.wide.u32 	%rd35, %r128, %r95;
	add.s64 	%rd36, %rd35, %rd34;
	cvt.u32.u64 	%r91, %rd36;
	{ .reg .b32 tmp; mov.b64 {tmp, %r94}, %rd36; }
	// begin inline asm
	add.cc.u32 %r90,%r91,%r92;
	// end inline asm
	// begin inline asm
	addc.cc.u32 %r93,%r94,%r95;
	// end inline asm
	// begin inline asm
	addc.u32 %r96,%r257,%r257;
	// end inline asm
	setp.eq.s32 	%p8, %r96, 0;
	min.u32 	%r130, %r128, -2;
	add.s32 	%r131, %r130, 1;
	selp.b32 	%r11, %r131, %r128, %p8;
$L__BB1_2:
	.pragma "nounroll";
	// begin inline asm
	sub.cc.u32 %r132,%r260,%r92;
	// end inline asm
	// begin inline asm
	subc.cc.u32 %r135,%r259,%r95;
	// end inline asm
	mov.b32 	%r140, -2;
	// begin inline asm
	subc.u32 %r138,%r258,%r140;
	// end inline asm
	// begin inline asm
	mad.hi.u32 %r141,%r258,%r11,%r138;
	// end inline asm
	setp.lt.u32 	%p10, %r141, %r258;
	selp.b32 	%r267, -1, %r141, %p10;
	mov.b32 	%r172, 0;
	// begin inline asm
	mad.lo.cc.u32 %r145,%r267,%r92,%r172;
	// end inline asm
	// begin inline asm
	madc.hi.u32 %r149,%r267,%r92,%r172;
	// end inline asm
	// begin inline asm
	mad.lo.cc.u32 %r153,%r267,%r95,%r149;
	// end inline asm
	// begin inline asm
	madc.hi.u32 %r157,%r267,%r95,%r172;
	// end inline asm
	// begin inline asm
	sub.cc.u32 %r268,%r260,%r145;
	// end inline asm
	// begin inline asm
	subc.cc.u32 %r269,%r259,%r153;
	// end inline asm
	// begin inline asm
	subc.cc.u32 %r270,%r258,%r157;
	// end inline asm
	// begin inline asm
	addc.u32 %r170,%r172,%r172;
	// end inline asm
	setp.ne.s32 	%p11, %r170, 0;
	mov.pred 	%p20, 0;
	@%p11 bra 	$L__BB1_4;
	// begin inline asm
	add.cc.u32 %r268,%r268,%r92;
	// end inline asm
	// begin inline asm
	addc.cc.u32 %r269,%r269,%r95;
	// end inline asm
	mov.b32 	%r184, 0;
	// begin inline asm
	addc.cc.u32 %r270,%r270,%r184;
	// end inline asm
	// begin inline asm
	addc.u32 %r182,%r184,%r184;
	// end inline asm
	add.s32 	%r267, %r267, -1;
	setp.eq.s32 	%p20, %r182, 0;
$L__BB1_4:
	not.pred 	%p12, %p20;
	@%p12 bra 	$L__BB1_6;
	// begin inline asm
	add.cc.u32 %r268,%r268,%r92;
	// end inline asm
	// begin inline asm
	addc.cc.u32 %r269,%r269,%r95;
	// end inline asm
	mov.b32 	%r193, 0;
	// begin inline asm
	addc.u32 %r270,%r270,%r193;
	// end inline asm
	add.s32 	%r267, %r267, -1;
$L__BB1_6:
	mov.b32 	%r227, 0;
	// begin inline asm
	mad.lo.cc.u32 %r194,%r267,%r227,%r227;
	// end inline asm
	// begin inline asm
	madc.hi.u32 %r198,%r267,%r227,%r227;
	// end inline asm
	// begin inline asm
	mad.lo.cc.u32 %r202,%r267,%r227,%r198;
	// end inline asm
	// begin inline asm
	madc.hi.u32 %r206,%r267,%r227,%r227;
	// end inline asm
	// begin inline asm
	sub.cc.u32 %r271,%r262,%r194;
	// end inline asm
	// begin inline asm
	subc.cc.u32 %r260,%r261,%r202;
	// end inline asm
	// begin inline asm
	subc.cc.u32 %r259,%r268,%r206;
	// end inline asm
	// begin inline asm
	subc.cc.u32 %r258,%r269,%r227;
	// end inline asm
	// begin inline asm
	subc.cc.u32 %r222,%r270,%r227;
	// end inline asm
	// begin inline asm
	subc.u32 %r225,%r227,%r227;
	// end inline asm
	setp.ne.s32 	%p13, %r225, -1;
	@%p13 bra 	$L__BB1_8;
	mov.b32 	%r233, 0;
	// begin inline asm
	add.cc.u32 %r271,%r271,%r233;
	// end inline asm
	// begin inline asm
	addc.cc.u32 %r260,%r260,%r233;
	// end inline asm
	// begin inline asm
	addc.cc.u32 %r259,%r259,%r92;
	// end inline asm
	// begin inline asm
	addc.u32 %r258,%r258,%r95;
	// end inline asm
$L__BB1_8:
	add.s32 	%r257, %r257, 32;
	setp.le.u32 	%p14, %r257, %r3;
	mov.b32 	%r262, 0;
	mov.u32 	%r261, %r271;
	@%p14 bra 	$L__BB1_2;
	shf.r.wrap.b32 	%r241, %r271, %r260, %r2;
	shf.r.wrap.b32 	%r242, %r260, %r259, %r2;
	shf.r.wrap.b32 	%r243, %r259, %r258, %r2;
	mov.b32 	%r244, 0;
	shf.r.wrap.b32 	%r245, %r258, %r244, %r2;
	cvt.u16.u32 	%rs1, %r3;
	and.b16  	%rs2, %rs1, 32;
	setp.eq.s16 	%p15, %rs2, 0;
	selp.b32 	%r246, %r241, %r242, %p15;
	selp.b32 	%r247, %r242, %r243, %p15;
	selp.b32 	%r248, %r243, %r245, %p15;
	selp.b32 	%r249, %r245, 0, %p15;
	and.b16  	%rs3, %rs1, 64;
	setp.eq.s16 	%p16, %rs3, 0;
	selp.b32 	%r250, %r246, %r248, %p16;
	selp.b32 	%r251, %r247, %r249, %p16;
	setp.eq.s32 	%p17, %r3, 128;
	selp.b32 	%r252, -1, %r251, %p17;
	selp.b32 	%r253, -1, %r250, %p17;
	cvt.u64.u32 	%rd37, %r252;
	shl.b64 	%rd38, %rd37, 32;
	cvt.u64.u32 	%rd39, %r253;
	or.b64  	%rd40, %rd38, %rd39;
	setp.lt.u64 	%p18, %rd2, %rd40;
	selp.b64 	%rd41, %rd11, 0, %p18;
	sub.s64 	%rd42, %rd2, %rd40;
	add.s64 	%rd4, %rd42, %rd41;
	add.s64 	%rd5, %rd40, %rd2;
	or.b64  	%rd43, %rd5, %rd11;
	and.b64  	%rd44, %rd43, -4294967296;
	setp.ne.s64 	%p19, %rd44, 0;
	@%p19 bra 	$L__BB1_11;
	cvt.u32.u64 	%r254, %rd11;
	cvt.u32.u64 	%r255, %rd5;
	rem.u32 	%r256, %r255, %r254;
	cvt.u64.u32 	%rd47, %r256;
	bra.uni 	$L__BB1_12;
$L__BB1_11:
	rem.u64 	%rd47, %rd5, %rd11;
$L__BB1_12:
	st.global.u64 	[%rd1], %rd47;
	st.global.u64 	[%rd3], %rd4;
$L__BB1_13:
	ret;

}
	// .globl	_Z17intt_stage_kernelPyS_iiiy
.visible .entry _Z17intt_stage_kernelPyS_iiiy(
	.param .u64 .ptr .align 1 _Z17intt_stage_kernelPyS_iiiy_param_0,
	.param .u64 .ptr .align 1 _Z17intt_stage_kernelPyS_iiiy_param_1,
	.param .u32 _Z17intt_stage_kernelPyS_iiiy_param_2,
	.param .u32 _Z17intt_stage_kernelPyS_iiiy_param_3,
	.param .u32 _Z17intt_stage_kernelPyS_iiiy_param_4,
	.param .u64 _Z17intt_stage_kernelPyS_iiiy_param_5
)
{
	.reg .pred 	%p<21>;
	.reg .b16 	%rs<4>;
	.reg .b32 	%r<275>;
	.reg .b32 	%f<3>;
	.reg .b64 	%rd<48>;

	ld.param.u32 	%r51, [_Z17intt_stage_kernelPyS_iiiy_param_2];
	ld.param.u32 	%r52, [_Z17intt_stage_kernelPyS_iiiy_param_3];
	ld.param.u32 	%r53, [_Z17intt_stage_kernelPyS_iiiy_param_4];
	ld.param.u64 	%rd11, [_Z17intt_stage_kernelPyS_iiiy_param_5];
	mov.u32 	%r54, %ctaid.x;
	mov.u32 	%r55, %ntid.x;
	mov.u32 	%r56, %tid.x;
	mad.lo.s32 	%r1, %r54, %r55, %r56;
	shr.u32 	%r57, %r53, 31;
	add.s32 	%r58, %r53, %r57;
	shr.s32 	%r59, %r58, 1;
	setp.ge.s32 	%p3, %r1, %r59;
	@%p3 bra 	$L__BB2_13;
	ld.param.u64 	%rd46, [_Z17intt_stage_kernelPyS_iiiy_param_1];
	ld.param.u64 	%rd45, [_Z17intt_stage_kernelPyS_iiiy_param_0];
	cvta.to.global.u64 	%rd12, %rd46;
	cvta.to.global.u64 	%rd13, %rd45;
	mov.b32 	%r100, 1;
	shl.b32 	%r101, %r100, %r52;
	shr.u32 	%r102, %r101, 31;
	add.s32 	%r103, %r101, %r102;
	shr.s32 	%r104, %r103, 1;
	div.s32 	%r105, %r1, %r104;
	mul.lo.s32 	%r106, %r105, %r104;
	sub.s32 	%r107, %r1, %r106;
	shl.b32 	%r108, %r105, %r52;
	add.s32 	%r109, %r108, %r107;
	add.s32 	%r110, %r107, %r51;
	mul.wide.s32 	%rd14, %r110, 8;
	add.s64 	%rd15, %rd12, %rd14;
	ld.global.u64 	%rd16, [%rd15];
	mul.wide.s32 	%rd17, %r109, 8;
	add.s64 	%rd1, %rd13, %rd17;
	ld.global.u64 	%rd2, [%rd1];
	mul.wide.s32 	%rd18, %r104, 8;
	add.s64 	%rd3, %rd1, %rd18;
	ld.global.u64 	%rd19, [%rd3];
	mul.lo.s64 	%rd20, %rd19, %rd16;
	cvt.u32.u64 	%r111, %rd20;
	{ .reg .b32 tmp; mov.b64 {tmp, %r112}, %rd20; }
	mul.hi.u64 	%rd21, %rd19, %rd16;
	cvt.u32.u64 	%r113, %rd21;
	{ .reg .b32 tmp; mov.b64 {tmp, %r114}, %rd21; }
	shr.u64 	%rd22, %rd11, 32;
	setp.lt.u64 	%p4, %rd11, 4294967296;
	selp.b64 	%rd23, %rd11, %rd22, %p4;
	cvt.u32.u64 	%r115, %rd23;
	max.u64 	%rd24, %rd11, 4294967296;
	cvt.u32.u64 	%r116, %rd24;
	selp.b32 	%r117, 96, 64, %p4;
	setp.eq.s64 	%p5, %rd23, 0;
	clz.b32 	%r118, %r115;
	selp.b32 	%r2, 32, %r118, %p5;
	add.s32 	%r3, %r2, %r117;
	shf.l.wrap.b32 	%r95, %r116, %r115, %r2;
	and.b32  	%r119, %r2, 31;
	shl.b32 	%r92, %r116, %r119;
	shl.b32 	%r262, %r111, %r119;
	shf.l.wrap.b32 	%r261, %r111, %r112, %r2;
	shf.l.wrap.b32 	%r260, %r112, %r113, %r2;
	shf.l.wrap.b32 	%r259, %r113, %r114, %r2;
	mov.b32 	%r257, 0;
	shf.l.wrap.b32 	%r258, %r114, %r257, %r2;
	neg.s32 	%r120, %r95;
	cvt.u64.u32 	%rd25, %r120;
	shl.b64 	%rd26, %rd25, 32;
	cvt.u64.u32 	%rd27, %r92;
	mov.b32 	%r121, 17185;
	mov.b32 	%r122, 63;
	prmt.b32 	%r123, %r95, %r122, %r121;
	mov.b32 	%f1, %r123;
	rcp.approx.f32 	%f2, %f1;
	mov.b32 	%r124, %f2;
	shl.b32 	%r125, %r124, 9;
	add.s32 	%r61, %r125, -512;
	mul.hi.u32 	%r126, %r61, %r92;
	cvt.u64.u32 	%rd28, %r126;
	mul.wide.u32 	%rd29, %r61, %r95;
	add.s64 	%rd30, %rd27, %rd28;
	add.s64 	%rd31, %rd30, %rd29;
	sub.s64 	%rd32, %rd26, %rd31;
	cvt.u32.u64 	%r77, %rd32;
	{ .reg .b32 tmp; mov.b64 {tmp, %r80}, %rd32; }
	setp.gt.s64 	%p6, %rd32, -1;
	selp.b32 	%r86, %r61, 0, %p6;
	shr.u64 	%rd33, %rd32, 63;
	cvt.u32.u64 	%r127, %rd33;
	xor.b32  	%r89, %r127, 1;
	mov.b32 	%r63, -2147483648;
	// begin inline asm
	mad.hi.cc.u32 %r60,%r61,%r77,%r63;
	// end inline asm
	// begin inline asm
	addc.u32 %r64,%r257,%r257;
	// end inline asm
	// begin inline asm
	mad.lo.cc.u32 %r67,%r61,%r80,%r60;
	// end inline asm
	// begin inline asm
	madc.hi.u32 %r71,%r61,%r80,%r64;
	// end inline asm
	// begin inline asm
	add.cc.u32 %r75,%r67,%r77;
	// end inline asm
	// begin inline asm
	addc.cc.u32 %r78,%r71,%r80;
	// end inline asm
	// begin inline asm
	addc.u32 %r81,%r257,%r257;
	// end inline asm
	// begin inline asm
	add.cc.u32 %r84,%r78,%r86;
	// end inline asm
	// begin inline asm
	addc.u32 %r87,%r81,%r89;
	// end inline asm
	setp.eq.s32 	%p7, %r87, 2;
	selp.b32 	%r128, -1, %r84, %p7;
	mul.hi.u32 	%r129, %r128, %r92;
	cvt.u64.u32 	%rd34, %r129;
	mul.wide.u32 	%rd35, %r128, %r95;
	add.s64 	%rd36, %rd35, %rd34;
	cvt.u32.u64 	%r91, %rd36;
	{ .reg .b32 tmp; mov.b64 {tmp, %r94}, %rd36; }
	// begin inline asm
	add.cc.u32 %r90,%r91,%r92;
	// end inline asm
	// begin inline asm
	addc.cc.u32 %r93,%r94,%r95;
	// end inline asm
	// begin inline asm
	addc.u32 %r96,%r257,%r257;
	// end inline asm
	setp.eq.s32 	%p8, %r96, 0;
	min.u32 	%r130, %r128, -2;
	add.s32 	%r131, %r130, 1;
	selp.b32 	%r11, %r131, %r128, %p8;
$L__BB2_2:
	.pragma "nounroll";
	// begin inline asm
	sub.cc.u32 %r132,%r260,%r92;
	// end inline asm
	// begin inline asm
	subc.cc.u32 %r135,%r259,%r95;
	// end inline asm
	mov.b32 	%r140, -2;
	// begin inline asm
	subc.u32 %r138,%r258,%r140;
	// end inline asm
	// begin inline asm
	mad.hi.u32 %r141,%r258,%r11,%r138;
	// end inline asm
	setp.lt.u32 	%p10, %r141, %r258;
	selp.b32 	%r267, -1, %r141, %p10;
	mov.b32 	%r172, 0;
	// begin inline asm
	mad.lo.cc.u32 %r145,%r267,%r92,%r172;
	// end inline asm
	// begin inline asm
	madc.hi.u32 %r149,%r267,%r92,%r172;
	// end inline asm
	// begin inline asm
	mad.lo.cc.u32 %r153,%r267,%r95,%r149;
	// end inline asm
	// begin inline asm
	madc.hi.u32 %r157,%r267,%r95,%r172;
	// end inline asm
	// begin inline asm
	sub.cc.u32 %r268,%r260,%r145;
	// end inline asm
	// begin inline asm
	subc.cc.u32 %r269,%r259,%r153;
	// end inline asm
	// begin inline asm
	subc.cc.u32 %r270,%r258,%r157;
	// end inline asm
	// begin inline asm
	addc.u32 %r170,%r172,%r172;
	// end inline asm
	setp.ne.s32 	%p11, %r170, 0;
	mov.pred 	%p20, 0;
	@%p11 bra 	$L__BB2_4;
	// begin inline asm
	add.cc.u32 %r268,%r268,%r92;
	// end inline asm
	// begin inline asm
	addc.cc.u32 %r269,%r269,%r95;
	// end inline asm
	mov.b32 	%r184, 0;
	// begin inline asm
	addc.cc.u32 %r270,%r270,%r184;
	// end inline asm
	// begin inline asm
	addc.u32 %r182,%r184,%r184;
	// end inline asm
	add.s32 	%r267, %r267, -1;
	setp.eq.s32 	%p20, %r182, 0;
$L__BB2_4:
	not.pred 	%p12, %p20;
	@%p12 bra 	$L__BB2_6;
	// begin inline asm
	add.cc.u32 %r268,%r268,%r92;
	// end inline asm
	// begin inline asm
	addc.cc.u32 %r269,%r269,%r95;
	// end inline asm
	mov.b32 	%r193, 0;
	// begin inline asm
	addc.u32 %r270,%r270,%r193;
	// end inline asm
	add.s32 	%r267, %r267, -1;
$L__BB2_6:
	mov.b32 	%r227, 0;
	// begin inline asm
	mad.lo.cc.u32 %r194,%r267,%r227,%r227;
	// end inline asm
	// begin inline asm
	madc.hi.u32 %r198,%r267,%r227,%r227;
	// end inline asm
	// begin inline asm
	mad.lo.cc.u32 %r202,%r267,%r227,%r198;
	// end inline asm
	// begin inline asm
	madc.hi.u32 %r206,%r267,%r227,%r227;
	// end inline asm
	// begin inline asm
	sub.cc.u32 %r271,%r262,%r194;
	// end inline asm
	// begin inline asm
	subc.cc.u32 %r260,%r261,%r202;
	// end inline asm
	// begin inline asm
	subc.cc.u32 %r259,%r268,%r206;
	// end inline asm
	// begin inline asm
	subc.cc.u32 %r258,%r269,%r227;
	// end inline asm
	// begin inline asm
	subc.cc.u32 %r222,%r270,%r227;
	// end inline asm
	// begin inline asm
	subc.u32 %r225,%r227,%r227;
	// end inline asm
	setp.ne.s32 	%p13, %r225, -1;
	@%p13 bra 	$L__BB2_8;
	mov.b32 	%r233, 0;
	// begin inline asm
	add.cc.u32 %r271,%r271,%r233;
	// end inline asm
	// begin inline asm
	addc.cc.u32 %r260,%r260,%r233;
	// end inline asm
	// begin inline asm
	addc.cc.u32 %r259,%r259,%r92;
	// end inline asm
	// begin inline asm
	addc.u32 %r258,%r258,%r95;
	// end inline asm
$L__BB2_8:
	add.s32 	%r257, %r257, 32;
	setp.le.u32 	%p14, %r257, %r3;
	mov.b32 	%r262, 0;
	mov.u32 	%r261, %r271;
	@%p14 bra 	$L__BB2_2;
	shf.r.wrap.b32 	%r241, %r271, %r260, %r2;
	shf.r.wrap.b32 	%r242, %r260, %r259, %r2;
	shf.r.wrap.b32 	%r243, %r259, %r258, %r2;
	mov.b32 	%r244, 0;
	shf.r.wrap.b32 	%r245, %r258, %r244, %r2;
	cvt.u16.u32 	%rs1, %r3;
	and.b16  	%rs2, %rs1, 32;
	setp.eq.s16 	%p15, %rs2, 0;
	selp.b32 	%r246, %r241, %r242, %p15;
	selp.b32 	%r247, %r242, %r243, %p15;
	selp.b32 	%r248, %r243, %r245, %p15;
	selp.b32 	%r249, %r245, 0, %p15;
	and.b16  	%rs3, %rs1, 64;
	setp.eq.s16 	%p16, %rs3, 0;
	selp.b32 	%r250, %r246, %r248, %p16;
	selp.b32 	%r251, %r247, %r249, %p16;
	setp.eq.s32 	%p17, %r3, 128;
	selp.b32 	%r252, -1, %r251, %p17;
	selp.b32 	%r253, -1, %r250, %p17;
	cvt.u64.u32 	%rd37, %r252;
	shl.b64 	%rd38, %rd37, 32;
	cvt.u64.u32 	%rd39, %r253;
	or.b64  	%rd40, %rd38, %rd39;
	setp.lt.u64 	%p18, %rd2, %rd40;
	selp.b64 	%rd41, %rd11, 0, %p18;
	sub.s64 	%rd42, %rd2, %rd40;
	add.s64 	%rd4, %rd42, %rd41;
	add.s64 	%rd5, %rd40, %rd2;
	or.b64  	%rd43, %rd5, %rd11;
	and.b64  	%rd44, %rd43, -4294967296;
	setp.ne.s64 	%p19, %rd44, 0;
	@%p19 bra 	$L__BB2_11;
	cvt.u32.u64 	%r254, %rd11;
	cvt.u32.u64 	%r255, %rd5;
	rem.u32 	%r256, %r255, %r254;
	cvt.u64.u32 	%rd47, %r256;
	bra.uni 	$L__BB2_12;
$L__BB2_11:
	rem.u64 	%rd47, %rd5, %rd11;
$L__BB2_12:
	st.global.u64 	[%rd1], %rd47;
	st.global.u64 	[%rd3], %rd4;
$L__BB2_13:
	ret;

}
	// .globl	_Z14scale_by_n_invPyyiy
.visible .entry _Z14scale_by_n_invPyyiy(
	.param .u64 .ptr .align 1 _Z14scale_by_n_invPyyiy_param_0,
	.param .u64 _Z14scale_by_n_invPyyiy_param_1,
	.param .u32 _Z14scale_by_n_invPyyiy_param_2,
	.param .u64 _Z14scale_by_n_invPyyiy_param_3
)
{
	.reg .pred 	%p<19>;
	.reg .b16 	%rs<4>;
	.reg .b32 	%r<256>;
	.reg .b32 	%f<3>;
	.reg .b64 	%rd<29>;

	ld.param.u64 	%rd2, [_Z14scale_by_n_invPyyiy_param_0];
	ld.param.u64 	%rd3, [_Z14scale_by_n_invPyyiy_param_1];
	ld.param.u32 	%r51, [_Z14scale_by_n_invPyyiy_param_2];
	ld.param.u64 	%rd4, [_Z14scale_by_n_invPyyiy_param_3];
	mov.u32 	%r52, %ctaid.x;
	mov.u32 	%r53, %ntid.x;
	mov.u32 	%r54, %tid.x;
	mad.lo.s32 	%r1, %r52, %r53, %r54;
	setp.ge.s32 	%p3, %r1, %r51;
	@%p3 bra 	$L__BB3_10;
	cvta.to.global.u64 	%rd5, %rd2;
	mul.wide.s32 	%rd6, %r1, 8;
	add.s64 	%rd1, %rd5, %rd6;
	ld.global.u64 	%rd7, [%rd1];
	mul.lo.s64 	%rd8, %rd7, %rd3;
	cvt.u32.u64 	%r95, %rd8;
	{ .reg .b32 tmp; mov.b64 {tmp, %r96}, %rd8; }
	mul.hi.u64 	%rd9, %rd7, %rd3;
	cvt.u32.u64 	%r97, %rd9;
	{ .reg .b32 tmp; mov.b64 {tmp, %r98}, %rd9; }
	shr.u64 	%rd10, %rd4, 32;
	setp.lt.u64 	%p4, %rd4, 4294967296;
	selp.b64 	%rd11, %rd4, %rd10, %p4;
	cvt.u32.u64 	%r99, %rd11;
	max.u64 	%rd12, %rd4, 4294967296;
	cvt.u32.u64 	%r100, %rd12;
	selp.b32 	%r101, 96, 64, %p4;
	setp.eq.s64 	%p5, %rd11, 0;
	clz.b32 	%r102, %r99;
	selp.b32 	%r2, 32, %r102, %p5;
	add.s32 	%r3, %r2, %r101;
	shf.l.wrap.b32 	%r90, %r100, %r99, %r2;
	and.b32  	%r103, %r2, 31;
	shl.b32 	%r87, %r100, %r103;
	shl.b32 	%r243, %r95, %r103;
	shf.l.wrap.b32 	%r242, %r95, %r96, %r2;
	shf.l.wrap.b32 	%r241, %r96, %r97, %r2;
	shf.l.wrap.b32 	%r240, %r97, %r98, %r2;
	mov.b32 	%r238, 0;
	shf.l.wrap.b32 	%r239, %r98, %r238, %r2;
	neg.s32 	%r104, %r90;
	cvt.u64.u32 	%rd13, %r104;
	shl.b64 	%rd14, %rd13, 32;
	cvt.u64.u32 	%rd15, %r87;
	mov.b32 	%r105, 17185;
	mov.b32 	%r106, 63;
	prmt.b32 	%r107, %r90, %r106, %r105;
	mov.b32 	%f1, %r107;
	rcp.approx.f32 	%f2, %f1;
	mov.b32 	%r108, %f2;
	shl.b32 	%r109, %r108, 9;
	add.s32 	%r56, %r109, -512;
	mul.hi.u32 	%r110, %r56, %r87;
	cvt.u64.u32 	%rd16, %r110;
	mul.wide.u32 	%rd17, %r56, %r90;
	add.s64 	%rd18, %rd15, %rd16;
	add.s64 	%rd19, %rd18, %rd17;
	sub.s64 	%rd20, %rd14, %rd19;
	cvt.u32.u64 	%r72, %rd20;
	{ .reg .b32 tmp; mov.b64 {tmp, %r75}, %rd20; }
	setp.gt.s64 	%p6, %rd20, -1;
	selp.b32 	%r81, %r56, 0, %p6;
	shr.u64 	%rd21, %rd20, 63;
	cvt.u32.u64 	%r111, %rd21;
	xor.b32  	%r84, %r111, 1;
	mov.b32 	%r58, -2147483648;
	// begin inline asm
	mad.hi.cc.u32 %r55,%r56,%r72,%r58;
	// end inline asm
	// begin inline asm
	addc.u32 %r59,%r238,%r238;
	// end inline asm
	// begin inline asm
	mad.lo.cc.u32 %r62,%r56,%r75,%r55;
	// end inline asm
	// begin inline asm
	madc.hi.u32 %r66,%r56,%r75,%r59;
	// end inline asm
	// begin inline asm
	add.cc.u32 %r70,%r62,%r72;
	// end inline asm
	// begin inline asm
	addc.cc.u32 %r73,%r66,%r75;
	// end inline asm
	// begin inline asm
	addc.u32 %r76,%r238,%r238;
	// end inline asm
	// begin inline asm
	add.cc.u32 %r79,%r73,%r81;
	// end inline asm
	// begin inline asm
	addc.u32 %r82,%r76,%r84;
	// end inline asm
	setp.eq.s32 	%p7, %r82, 2;
	selp.b32 	%r112, -1, %r79, %p7;
	mul.hi.u32 	%r113, %r112, %r87;
	cvt.u64.u32 	%rd22, %r113;
	mul.wide.u32 	%rd23, %r112, %r90;
	add.s64 	%rd24, %rd23, %rd22;
	cvt.u32.u64 	%r86, %rd24;
	{ .reg .b32 tmp; mov.b64 {tmp, %r89}, %rd24; }
	// begin inline asm
	add.cc.u32 %r85,%r86,%r87;
	// end inline asm
	// begin inline asm
	addc.cc.u32 %r88,%r89,%r90;
	// end inline asm
	// begin inline asm
	addc.u32 %r91,%r238,%r238;
	// end inline asm
	setp.eq.s32 	%p8, %r91, 0;
	min.u32 	%r114, %r112, -2;
	add.s32 	%r115, %r114, 1;
	selp.b32 	%r11, %r115, %r112, %p8;
$L__BB3_2:
	.pragma "nounroll";
	// begin inline asm
	sub.cc.u32 %r116,%r241,%r87;
	// end inline asm
	// begin inline asm
	subc.cc.u32 %r119,%r240,%r90;
	// end inline asm
	mov.b32 	%r124, -2;
	// begin inline asm
	subc.u32 %r122,%r239,%r124;
	// end inline asm
	// begin inline asm
	mad.hi.u32 %r125,%r239,%r11,%r122;
	// end inline asm
	setp.lt.u32 	%p10, %r125, %r239;
	selp.b32 	%r248, -1, %r125, %p10;
	mov.b32 	%r156, 0;
	// begin inline asm
	mad.lo.cc.u32 %r129,%r248,%r87,%r156;
	// end inline asm
	// begin inline asm
	madc.hi.u32 %r133,%r248,%r87,%r156;
	// end inline asm
	// begin inline asm
	mad.lo.cc.u32 %r137,%r248,%r90,%r133;
	// end inline asm
	// begin inline asm
	madc.hi.u32 %r141,%r248,%r90,%r156;
	// end inline asm
	// begin inline asm
	sub.cc.u32 %r249,%r241,%r129;
	// end inline asm
	// begin inline asm
	subc.cc.u32 %r250,%r240,%r137;
	// end inline asm
	// begin inline asm
	subc.cc.u32 %r251,%r239,%r141;
	// end inline asm
	// begin inline asm
	addc.u32 %r154,%r156,%r156;
	// end inline asm
	setp.ne.s32 	%p11, %r154, 0;
	mov.pred 	%p18, 0;
	@%p11 bra 	$L__BB3_4;
	// begin inline asm
	add.cc.u32 %r249,%r249,%r87;
	// end inline asm
	// begin inline asm
	addc.cc.u32 %r250,%r250,%r90;
	// end inline asm
	mov.b32 	%r168, 0;
	// begin inline asm
	addc.cc.u32 %r251,%r251,%r168;
	// end inline asm
	// begin inline asm
	addc.u32 %r166,%r168,%r168;
	// end inline asm
	add.s32 	%r248, %r248, -1;
	setp.eq.s32 	%p18, %r166, 0;
$L__BB3_4:
	not.pred 	%p12, %p18;
	@%p12 bra 	$L__BB3_6;
	// begin inline asm
	add.cc.u32 %r249,%r249,%r87;
	// end inline asm
	// begin inline asm
	addc.cc.u32 %r250,%r250,%r90;
	// end inline asm
	mov.b32 	%r177, 0;
	// begin inline asm
	addc.u32 %r251,%r251,%r177;
	// end inline asm
	add.s32 	%r248, %r248, -1;
$L__BB3_6:
	mov.b32 	%r211, 0;
	// begin inline asm
	mad.lo.cc.u32 %r178,%r248,%r211,%r211;
	// end inline asm
	// begin inline asm
	madc.hi.u32 %r182,%r248,%r211,%r211;
	// end inline asm
	// begin inline asm
	mad.lo.cc.u32 %r186,%r248,%r211,%r182;
	// end inline asm
	// begin inline asm
	madc.hi.u32 %r190,%r248,%r211,%r211;
	// end inline asm
	// begin inline asm
	sub.cc.u32 %r252,%r243,%r178;
	// end inline asm
	// begin inline asm
	subc.cc.u32 %r241,%r242,%r186;
	// end inline asm
	// begin inline asm
	subc.cc.u32 %r240,%r249,%r190;
	// end inline asm
	// begin inline asm
	subc.cc.u32 %r239,%r250,%r211;
	// end inline asm
	// begin inline asm
	subc.cc.u32 %r206,%r251,%r211;
	// end inline asm
	// begin inline asm
	subc.u32 %r209,%r211,%r211;
	// end inline asm
	setp.ne.s32 	%p13, %r209, -1;
	@%p13 bra 	$L__BB3_8;
	mov.b32 	%r217, 0;
	// begin inline asm
	add.cc.u32 %r252,%r252,%r217;
	// end inline asm
	// begin inline asm
	addc.cc.u32 %r241,%r241,%r217;
	// end inline asm
	// begin inline asm
	addc.cc.u32 %r240,%r240,%r87;
	// end inline asm
	// begin inline asm
	addc.u32 %r239,%r239,%r90;
	// end inline asm
$L__BB3_8:
	add.s32 	%r238, %r238, 32;
	setp.le.u32 	%p14, %r238, %r3;
	mov.b32 	%r243, 0;
	mov.u32 	%r242, %r252;
	@%p14 bra 	$L__BB3_2;
	shf.r.wrap.b32 	%r225, %r252, %r241, %r2;
	shf.r.wrap.b32 	%r226, %r241, %r240, %r2;
	shf.r.wrap.b32 	%r227, %r240, %r239, %r2;
	mov.b32 	%r228, 0;
	shf.r.wrap.b32 	%r229, %r239, %r228, %r2;
	cvt.u16.u32 	%rs1, %r3;
	and.b16  	%rs2, %rs1, 32;
	setp.eq.s16 	%p15, %rs2, 0;
	selp.b32 	%r230, %r225, %r226, %p15;
	selp.b32 	%r231, %r226, %r227, %p15;
	selp.b32 	%r232, %r227, %r229, %p15;
	selp.b32 	%r233, %r229, 0, %p15;
	and.b16  	%rs3, %rs1, 64;
	setp.eq.s16 	%p16, %rs3, 0;
	selp.b32 	%r234, %r230, %r232, %p16;
	selp.b32 	%r235, %r231, %r233, %p16;
	setp.eq.s32 	%p17, %r3, 128;
	selp.b32 	%r236, -1, %r235, %p17;
	selp.b32 	%r237, -1, %r234, %p17;
	cvt.u64.u32 	%rd25, %r236;
	shl.b64 	%rd26, %rd25, 32;
	cvt.u64.u32 	%rd27, %r237;
	or.b64  	%rd28, %rd26, %rd27;
	st.global.u64 	[%rd1], %rd28;
$L__BB3_10:
	ret;

}


// ===== COMPILED SASS (sm_100) =====

	.target	sm_100

	.elftype	@"ET_EXEC"


//--------------------- .note.nv.tkinfo           --------------------------
	.section	.note.nv.tkinfo,"",@"SHT_NOTE"
	.sectionflags	@"SHF_NOTE_NV_TKINFO"
	.tkinfo
        /*0018*/ 	.word	0x00000002
        /*0030*/ 	.string	""
        /*0030*/ 	.string	"ptxas"
        /*0030*/ 	.string	"Cuda compilation tools, release 13.0, V13.0.88"
        /*0030*/ 	.string	"Build cuda_13.0.r13.0/compiler.36424714_0"
        /*0030*/ 	.string	"-arch sm_100 -m 64 "



//--------------------- .note.nv.cuinfo           --------------------------
	.section	.note.nv.cuinfo,"",@"SHT_NOTE"
	.sectionflags	@"SHF_NOTE_NV_CUINFO"
        /*0018*/ 	.short	0x0002
        /*001a*/ 	.short	0x0064
        /*001c*/ 	.short	0x0082
	.zero		2


//--------------------- .nv.info                  --------------------------
	.section	.nv.info,"",@"SHT_CUDA_INFO"
	.align	4


	//----- nvinfo : EIATTR_REGCOUNT
	.align		4
        /*0000*/ 	.byte	0x04, 0x2f
        /*0002*/ 	.short	(.L_1 - .L_0)
	.align		4
.L_0:
        /*0004*/ 	.word	index@(_Z27bit_reverse_permute_inplacePyi)
        /*0008*/ 	.word	0x0000000c


	//----- nvinfo : EIATTR_FRAME_SIZE
	.align		4
.L_1:
        /*000c*/ 	.byte	0x04, 0x11
        /*000e*/ 	.short	(.L_3 - .L_2)
	.align		4
.L_2:
        /*0010*/ 	.word	index@(_Z27bit_reverse_permute_inplacePyi)
        /*0014*/ 	.word	0x00000000


	//----- nvinfo : EIATTR_REGCOUNT
	.align		4
.L_3:
        /*0018*/ 	.byte	0x04, 0x2f
        /*001a*/ 	.short	(.L_5 - .L_4)
	.align		4
.L_4:
        /*001c*/ 	.word	index@(_Z16ntt_stage_kernelPyS_iiiy)
        /*0020*/ 	.word	0x0000001c


	//----- nvinfo : EIATTR_FRAME_SIZE
	.align		4
.L_5:
        /*0024*/ 	.byte	0x04, 0x11
        /*0026*/ 	.short	(.L_7 - .L_6)
	.align		4
.L_6:
        /*0028*/ 	.word	index@($__internal_1_$__cuda_sm20_rem_u64)
        /*002c*/ 	.word	0x00000000


	//----- nvinfo : EIATTR_FRAME_SIZE
	.align		4
.L_7:
        /*0030*/ 	.byte	0x04, 0x11
        /*0032*/ 	.short	(.L_9 - .L_8)
	.align		4
.L_8:
        /*0034*/ 	.word	index@(_Z16ntt_stage_kernelPyS_iiiy)
        /*0038*/ 	.word	0x00000000


	//----- nvinfo : EIATTR_REGCOUNT
	.align		4
.L_9:
        /*003c*/ 	.byte	0x04, 0x2f
        /*003e*/ 	.short	(.L_11 - .L_10)
	.align		4
.L_10:
        /*0040*/ 	.word	index@(_Z17intt_stage_kernelPyS_iiiy)
        /*0044*/ 	.word	0x0000001c


	//----- nvinfo : EIATTR_FRAME_SIZE
	.align		4
.L_11:
        /*0048*/ 	.byte	0x04, 0x11
        /*004a*/ 	.short	(.L_13 - .L_12)
	.align		4
.L_12:
        /*004c*/ 	.word	index@($__internal_0_$__cuda_sm20_rem_u64)
        /*0050*/ 	.word	0x00000000


	//----- nvinfo : EIATTR_FRAME_SIZE
	.align		4
.L_13:
        /*0054*/ 	.byte	0x04, 0x11
        /*0056*/ 	.short	(.L_15 - .L_14)
	.align		4
.L_14:
        /*0058*/ 	.word	index@(_Z17intt_stage_kernelPyS_iiiy)
        /*005c*/ 	.word	0x00000000


	//----- nvinfo : EIATTR_REGCOUNT
	.align		4
.L_15:
        /*0060*/ 	.byte	0x04, 0x2f
        /*0062*/ 	.short	(.L_17 - .L_16)
	.align		4
.L_16:
        /*0064*/ 	.word	index@(_Z14scale_by_n_invPyyiy)
        /*0068*/ 	.word	0x00000016


	//----- nvinfo : EIATTR_FRAME_SIZE
	.align		4
.L_17:
        /*006c*/ 	.byte	0x04, 0x11
        /*006e*/ 	.short	(.L_19 - .L_18)
	.align		4
.L_18:
        /*0070*/ 	.word	index@(_Z14scale_by_n_invPyyiy)
        /*0074*/ 	.word	0x00000000


	//----- nvinfo : EIATTR_MIN_STACK_SIZE
	.align		4
.L_19:
        /*0078*/ 	.byte	0x04, 0x12
        /*007a*/ 	.short	(.L_21 - .L_20)
	.align		4
.L_20:
        /*007c*/ 	.word	index@(_Z14scale_by_n_invPyyiy)
        /*0080*/ 	.word	0x00000000


	//----- nvinfo : EIATTR_MIN_STACK_SIZE
	.align		4
.L_21:
        /*0084*/ 	.byte	0x04, 0x12
        /*0086*/ 	.short	(.L_23 - .L_22)
	.align		4
.L_22:
        /*0088*/ 	.word	index@(_Z17intt_stage_kernelPyS_iiiy)
        /*008c*/ 	.word	0x00000000


	//----- nvinfo : EIATTR_MIN_STACK_SIZE
	.align		4
.L_23:
        /*0090*/ 	.byte	0x04, 0x12
        /*0092*/ 	.short	(.L_25 - .L_24)
	.align		4
.L_24:
        /*0094*/ 	.word	index@(_Z16ntt_stage_kernelPyS_iiiy)
        /*0098*/ 	.word	0x00000000


	//----- nvinfo : EIATTR_MIN_STACK_SIZE
	.align		4
.L_25:
        /*009c*/ 	.byte	0x04, 0x12
        /*009e*/ 	.short	(.L_27 - .L_26)
	.align		4
.L_26:
        /*00a0*/ 	.word	index@(_Z27bit_reverse_permute_inplacePyi)
        /*00a4*/ 	.word	0x00000000
.L_27:


//--------------------- .nv.compat                --------------------------
	.section	.nv.compat,"",@"SHT_CUDA_COMPAT_INFO"
	.align	4
        /*0000*/ 	.byte	0x02, 0x09, 0x00, 0x00, 0x02, 0x02, 0x01, 0x00, 0x02, 0x05, 0x05, 0x00, 0x03, 0x07, 0x01, 0x01
        /*0010*/ 	.byte	0x02, 0x03, 0x00, 0x00, 0x02, 0x06, 0x01, 0x00, 0x04, 0x0b, 0x08, 0x00, 0x01, 0x00, 0x00, 0x00
        /*0020*/ 	.byte	0x00, 0x00, 0x00, 0x00


//--------------------- .nv.info._Z14scale_by_n_invPyyiy --------------------------
	.section	.nv.info._Z14scale_by_n_invPyyiy,"",@"SHT_CUDA_INFO"
	.sectionflags	@""
	.align	4


	//----- nvinfo : EIATTR_CUDA_API_VERSION
	.align		4
        /*0000*/ 	.byte	0x04, 0x37
        /*0002*/ 	.short	(.L_29 - .L_28)
.L_28:
        /*0004*/ 	.word	0x00000082


	//----- nvinfo : EIATTR_KPARAM_INFO
	.align		4
.L_29:
        /*0008*/ 	.byte	0x04, 0x17
        /*000a*/ 	.short	(.L_31 - .L_30)
.L_30:
        /*000c*/ 	.word	0x00000000
        /*0010*/ 	.short	0x0003
        /*0012*/ 	.short	0x0018
        /*0014*/ 	.byte	0x00, 0xf0, 0x21, 0x00


	//----- nvinfo : EIATTR_KPARAM_INFO
	.align		4
.L_31:
        /*0018*/ 	.byte	0x04, 0x17
        /*001a*/ 	.short	(.L_33 - .L_32)
.L_32:
        /*001c*/ 	.word	0x00000000
        /*0020*/ 	.short	0x0002
        /*0022*/ 	.short	0x0010
        /*0024*/ 	.byte	0x00, 0xf0, 0x11, 0x00


	//----- nvinfo : EIATTR_KPARAM_INFO
	.align		4
.L_33:
        /*0028*/ 	.byte	0x04, 0x17
        /*002a*/ 	.short	(.L_35 - .L_34)
.L_34:
        /*002c*/ 	.word	0x00000000
        /*0030*/ 	.short	0x0001
        /*0032*/ 	.short	0x0008
        /*0034*/ 	.byte	0x00, 0xf0, 0x21, 0x00


	//----- nvinfo : EIATTR_KPARAM_INFO
	.align		4
.L_35:
        /*0038*/ 	.byte	0x04, 0x17
        /*003a*/ 	.short	(.L_37 - .L_36)
.L_36:
        /*003c*/ 	.word	0x00000000
        /*0040*/ 	.short	0x0000
        /*0042*/ 	.short	0x0000
        /*0044*/ 	.byte	0x00, 0xf5, 0x21, 0x00


	//----- nvinfo : EIATTR_SPARSE_MMA_MASK
	.align		4
.L_37:
        /*0048*/ 	.byte	0x03, 0x50
        /*004a*/ 	.short	0x0000


	//----- nvinfo : EIATTR_MAXREG_COUNT
	.align		4
        /*004c*/ 	.byte	0x03, 0x1b
        /*004e*/ 	.short	0x00ff


	//----- nvinfo : EIATTR_MERCURY_ISA_VERSION
	.align		4
        /*0050*/ 	.byte	0x03, 0x5f
        /*0052*/ 	.short	0x0101


	//----- nvinfo : EIATTR_VRC_CTA_INIT_COUNT
	.align		4
        /*0054*/ 	.byte	0x02, 0x4a
	.zero		1
	.zero		1


	//----- nvinfo : EIATTR_EXIT_INSTR_OFFSETS
	.align		4
        /*0058*/ 	.byte	0x04, 0x1c
        /*005a*/ 	.short	(.L_39 - .L_38)


	//   ....[0]....
.L_38:
        /*005c*/ 	.word	0x00000070


	//   ....[1]....
        /*0060*/ 	.word	0x000008a0


	//----- nvinfo : EIATTR_CBANK_PARAM_SIZE
	.align		4
.L_39:
        /*0064*/ 	.byte	0x03, 0x19
        /*0066*/ 	.short	0x0020


	//----- nvinfo : EIATTR_PARAM_CBANK
	.align		4
        /*0068*/ 	.byte	0x04, 0x0a
        /*006a*/ 	.short	(.L_41 - .L_40)
	.align		4
.L_40:
        /*006c*/ 	.word	index@(.nv.constant0._Z14scale_by_n_invPyyiy)
        /*0070*/ 	.short	0x0380
        /*0072*/ 	.short	0x0020


	//----- nvinfo : EIATTR_SW_WAR
	.align		4
.L_41:
        /*0074*/ 	.byte	0x04, 0x36
        /*0076*/ 	.short	(.L_43 - .L_42)
.L_42:
        /*0078*/ 	.word	0x00000008
.L_43:


//--------------------- .nv.info._Z17intt_stage_kernelPyS_iiiy --------------------------
	.section	.nv.info._Z17intt_stage_kernelPyS_iiiy,"",@"SHT_CUDA_INFO"
	.sectionflags	@""
	.align	4


	//----- nvinfo : EIATTR_CUDA_API_VERSION
	.align		4
        /*0000*/ 	.byte	0x04, 0x37
        /*0002*/ 	.short	(.L_45 - .L_44)
.L_44:
        /*0004*/ 	.word	0x00000082


	//----- nvinfo : EIATTR_KPARAM_INFO
	.align		4
.L_45:
        /*0008*/ 	.byte	0x04, 0x17
        /*000a*/ 	.short	(.L_47 - .L_46)
.L_46:
        /*000c*/ 	.word	0x00000000
        /*0010*/ 	.short	0x0005
        /*0012*/ 	.short	0x0020
        /*0014*/ 	.byte	0x00, 0xf0, 0x21, 0x00


	//----- nvinfo : EIATTR_KPARAM_INFO
	.align		4
.L_47:
        /*0018*/ 	.byte	0x04, 0x17
        /*001a*/ 	.short	(.L_49 - .L_48)
.L_48:
        /*001c*/ 	.word	0x00000000
        /*0020*/ 	.short	0x0004
        /*0022*/ 	.short	0x0018
        /*0024*/ 	.byte	0x00, 0xf0, 0x11, 0x00


	//----- nvinfo : EIATTR_KPARAM_INFO
	.align		4
.L_49:
        /*0028*/ 	.byte	0x04, 0x17
        /*002a*/ 	.short	(.L_51 - .L_50)
.L_50:
        /*002c*/ 	.word	0x00000000
        /*0030*/ 	.short	0x0003
        /*0032*/ 	.short	0x0014
        /*0034*/ 	.byte	0x00, 0xf0, 0x11, 0x00


	//----- nvinfo : EIATTR_KPARAM_INFO
	.align		4
.L_51:
        /*0038*/ 	.byte	0x04, 0x17
        /*003a*/ 	.short	(.L_53 - .L_52)
.L_52:
        /*003c*/ 	.word	0x00000000
        /*0040*/ 	.short	0x0002
        /*0042*/ 	.short	0x0010
        /*0044*/ 	.byte	0x00, 0xf0, 0x11, 0x00


	//----- nvinfo : EIATTR_KPARAM_INFO
	.align		4
.L_53:
        /*0048*/ 	.byte	0x04, 0x17
        /*004a*/ 	.short	(.L_55 - .L_54)
.L_54:
        /*004c*/ 	.word	0x00000000
        /*0050*/ 	.short	0x0001
        /*0052*/ 	.short	0x0008
        /*0054*/ 	.byte	0x00, 0xf5, 0x21, 0x00


	//----- nvinfo : EIATTR_KPARAM_INFO
	.align		4
.L_55:
        /*0058*/ 	.byte	0x04, 0x17
        /*005a*/ 	.short	(.L_57 - .L_56)
.L_56:
        /*005c*/ 	.word	0x00000000
        /*0060*/ 	.short	0x0000
        /*0062*/ 	.short	0x0000
        /*0064*/ 	.byte	0x00, 0xf5, 0x21, 0x00


	//----- nvinfo : EIATTR_SPARSE_MMA_MASK
	.align		4
.L_57:
        /*0068*/ 	.byte	0x03, 0x50
        /*006a*/ 	.short	0x0000


	//----- nvinfo : EIATTR_MAXREG_COUNT
	.align		4
        /*006c*/ 	.byte	0x03, 0x1b
        /*006e*/ 	.short	0x00ff


	//----- nvinfo : EIATTR_MERCURY_ISA_VERSION
	.align		4
        /*0070*/ 	.byte	0x03, 0x5f
        /*0072*/ 	.short	0x0101


	//----- nvinfo : EIATTR_VRC_CTA_INIT_COUNT
	.align		4
        /*0074*/ 	.byte	0x02, 0x4a
	.zero		1
	.zero		1


	//----- nvinfo : EIATTR_EXIT_INSTR_OFFSETS
	.align		4
        /*0078*/ 	.byte	0x04, 0x1c
        /*007a*/ 	.short	(.L_59 - .L_58)


	//   ....[0]....
.L_58:
        /*007c*/ 	.word	0x00000090


	//   ....[1]....
        /*0080*/ 	.word	0x00000db0


	//----- nvinfo : EIATTR_CRS_STACK_SIZE
	.align		4
.L_59:
        /*0084*/ 	.byte	0x04, 0x1e
        /*0086*/ 	.short	(.L_61 - .L_60)
.L_60:
        /*0088*/ 	.word	0x00000000


	//----- nvinfo : EIATTR_CBANK_PARAM_SIZE
	.align		4
.L_61:
        /*008c*/ 	.byte	0x03, 0x19
        /*008e*/ 	.short	0x0028


	//----- nvinfo : EIATTR_PARAM_CBANK
	.align		4
        /*0090*/ 	.byte	0x04, 0x0a
        /*0092*/ 	.short	(.L_63 - .L_62)
	.align		4
.L_62:
        /*0094*/ 	.word	index@(.nv.constant0._Z17intt_stage_kernelPyS_iiiy)
        /*0098*/ 	.short	0x0380
        /*009a*/ 	.short	0x0028


	//----- nvinfo : EIATTR_SW_WAR
	.align		4
.L_63:
        /*009c*/ 	.byte	0x04, 0x36
        /*009e*/ 	.short	(.L_65 - .L_64)
.L_64:
        /*00a0*/ 	.word	0x00000008
.L_65:


//--------------------- .nv.info._Z16ntt_stage_kernelPyS_iiiy --------------------------
	.section	.nv.info._Z16ntt_stage_kernelPyS_iiiy,"",@"SHT_CUDA_INFO"
	.sectionflags	@""
	.align	4


	//----- nvinfo : EIATTR_CUDA_API_VERSION
	.align		4
        /*0000*/ 	.byte	0x04, 0x37
        /*0002*/ 	.short	(.L_67 - .L_66)
.L_66:
        /*0004*/ 	.word	0x00000082


	//----- nvinfo : EIATTR_KPARAM_INFO
	.align		4
.L_67:
        /*0008*/ 	.byte	0x04, 0x17
        /*000a*/ 	.short	(.L_69 - .L_68)
.L_68:
        /*000c*/ 	.word	0x00000000
        /*0010*/ 	.short	0x0005
        /*0012*/ 	.short	0x0020
        /*0014*/ 	.byte	0x00, 0xf0, 0x21, 0x00


	//----- nvinfo : EIATTR_KPARAM_INFO
	.align		4
.L_69:
        /*0018*/ 	.byte	0x04, 0x17
        /*001a*/ 	.short	(.L_71 - .L_70)
.L_70:
        /*001c*/ 	.word	0x00000000
        /*0020*/ 	.short	0x0004
        /*0022*/ 	.short	0x0018
        /*0024*/ 	.byte	0x00, 0xf0, 0x11, 0x00


	//----- nvinfo : EIATTR_KPARAM_INFO
	.align		4
.L_71:
        /*0028*/ 	.byte	0x04, 0x17
        /*002a*/ 	.short	(.L_73 - .L_72)
.L_72:
        /*002c*/ 	.word	0x00000000
        /*0030*/ 	.short	0x0003
        /*0032*/ 	.short	0x0014
        /*0034*/ 	.byte	0x00, 0xf0, 0x11, 0x00


	//----- nvinfo : EIATTR_KPARAM_INFO
	.align		4
.L_73:
        /*0038*/ 	.byte	0x04, 0x17
        /*003a*/ 	.short	(.L_75 - .L_74)
.L_74:
        /*003c*/ 	.word	0x00000000
        /*0040*/ 	.short	0x0002
        /*0042*/ 	.short	0x0010
        /*0044*/ 	.byte	0x00, 0xf0, 0x11, 0x00


	//----- nvinfo : EIATTR_KPARAM_INFO
	.align		4
.L_75:
        /*0048*/ 	.byte	0x04, 0x17
        /*004a*/ 	.short	(.L_77 - .L_76)
.L_76:
        /*004c*/ 	.word	0x00000000
        /*0050*/ 	.short	0x0001
        /*0052*/ 	.short	0x0008
        /*0054*/ 	.byte	0x00, 0xf5, 0x21, 0x00


	//----- nvinfo : EIATTR_KPARAM_INFO
	.align		4
.L_77:
        /*0058*/ 	.byte	0x04, 0x17
        /*005a*/ 	.short	(.L_79 - .L_78)
.L_78:
        /*005c*/ 	.word	0x00000000
        /*0060*/ 	.short	0x0000
        /*0062*/ 	.short	0x0000
        /*0064*/ 	.byte	0x00, 0xf5, 0x21, 0x00


	//----- nvinfo : EIATTR_SPARSE_MMA_MASK
	.align		4
.L_79:
        /*0068*/ 	.byte	0x03, 0x50
        /*006a*/ 	.short	0x0000


	//----- nvinfo : EIATTR_MAXREG_COUNT
	.align		4
        /*006c*/ 	.byte	0x03, 0x1b
        /*006e*/ 	.short	0x00ff


	//----- nvinfo : EIATTR_MERCURY_ISA_VERSION
	.align		4
        /*0070*/ 	.byte	0x03, 0x5f
        /*0072*/ 	.short	0x0101


	//----- nvinfo : EIATTR_VRC_CTA_INIT_COUNT
	.align		4
        /*0074*/ 	.byte	0x02, 0x4a
	.zero		1
	.zero		1


	//----- nvinfo : EIATTR_EXIT_INSTR_OFFSETS
	.align		4
        /*0078*/ 	.byte	0x04, 0x1c
        /*007a*/ 	.short	(.L_81 - .L_80)


	//   ....[0]....
.L_80:
        /*007c*/ 	.word	0x00000090


	//   ....[1]....
        /*0080*/ 	.word	0x00000db0


	//----- nvinfo : EIATTR_CRS_STACK_SIZE
	.align		4
.L_81:
        /*0084*/ 	.byte	0x04, 0x1e
        /*0086*/ 	.short	(.L_83 - .L_82)
.L_82:
        /*0088*/ 	.word	0x00000000


	//----- nvinfo : EIATTR_CBANK_PARAM_SIZE
	.align		4
.L_83:
        /*008c*/ 	.byte	0x03, 0x19
        /*008e*/ 	.short	0x0028


	//----- nvinfo : EIATTR_PARAM_CBANK
	.align		4
        /*0090*/ 	.byte	0x04, 0x0a
        /*0092*/ 	.short	(.L_85 - .L_84)
	.align		4
.L_84:
        /*0094*/ 	.word	index@(.nv.constant0._Z16ntt_stage_kernelPyS_iiiy)
        /*0098*/ 	.short	0x0380
        /*009a*/ 	.short	0x0028


	//----- nvinfo : EIATTR_SW_WAR
	.align		4
.L_85:
        /*009c*/ 	.byte	0x04, 0x36
        /*009e*/ 	.short	(.L_87 - .L_86)
.L_86:
        /*00a0*/ 	.word	0x00000008
.L_87:


//--------------------- .nv.info._Z27bit_reverse_permute_inplacePyi --------------------------
	.section	.nv.info._Z27bit_reverse_permute_inplacePyi,"",@"SHT_CUDA_INFO"
	.sectionflags	@""
	.align	4


	//----- nvinfo : EIATTR_CUDA_API_VERSION
	.align		4
        /*0000*/ 	.byte	0x04, 0x37
        /*0002*/ 	.short	(.L_89 - .L_88)
.L_88:
        /*0004*/ 	.word	0x00000082


	//----- nvinfo : EIATTR_KPARAM_INFO
	.align		4
.L_89:
        /*0008*/ 	.byte	0x04, 0x17
        /*000a*/ 	.short	(.L_91 - .L_90)
.L_90:
        /*000c*/ 	.word	0x00000000
        /*0010*/ 	.short	0x0001
        /*0012*/ 	.short	0x0008
        /*0014*/ 	.byte	0x00, 0xf0, 0x11, 0x00


	//----- nvinfo : EIATTR_KPARAM_INFO
	.align		4
.L_91:
        /*0018*/ 	.byte	0x04, 0x17
        /*001a*/ 	.short	(.L_93 - .L_92)
.L_92:
        /*001c*/ 	.word	0x00000000
        /*0020*/ 	.short	0x0000
        /*0022*/ 	.short	0x0000
        /*0024*/ 	.byte	0x00, 0xf5, 0x21, 0x00


	//----- nvinfo : EIATTR_SPARSE_MMA_MASK
	.align		4
.L_93:
        /*0028*/ 	.byte	0x03, 0x50
        /*002a*/ 	.short	0x0000


	//----- nvinfo : EIATTR_MAXREG_COUNT
	.align		4
        /*002c*/ 	.byte	0x03, 0x1b
        /*002e*/ 	.short	0x00ff


	//----- nvinfo : EIATTR_MERCURY_ISA_VERSION
	.align		4
        /*0030*/ 	.byte	0x03, 0x5f
        /*0032*/ 	.short	0x0101


	//----- nvinfo : EIATTR_VRC_CTA_INIT_COUNT
	.align		4
        /*0034*/ 	.byte	0x02, 0x4a
	.zero		1
	.zero		1


	//----- nvinfo : EIATTR_EXIT_INSTR_OFFSETS
	.align		4
        /*0038*/ 	.byte	0x04, 0x1c
        /*003a*/ 	.short	(.L_95 - .L_94)


	//   ....[0]....
.L_94:
        /*003c*/ 	.word	0x00000070


	//   ....[1]....
        /*0040*/ 	.word	0x00000290


	//   ....[2]....
        /*0044*/ 	.word	0x00000320


	//----- nvinfo : EIATTR_CBANK_PARAM_SIZE
	.align		4
.L_95:
        /*0048*/ 	.byte	0x03, 0x19
        /*004a*/ 	.short	0x000c


	//----- nvinfo : EIATTR_PARAM_CBANK
	.align		4
        /*004c*/ 	.byte	0x04, 0x0a
        /*004e*/ 	.short	(.L_97 - .L_96)
	.align		4
.L_96:
        /*0050*/ 	.word	index@(.nv.constant0._Z27bit_reverse_permute_inplacePyi)
        /*0054*/ 	.short	0x0380
        /*0056*/ 	.short	0x000c


	//----- nvinfo : EIATTR_SW_WAR
	.align		4
.L_97:
        /*0058*/ 	.byte	0x04, 0x36
        /*005a*/ 	.short	(.L_99 - .L_98)
.L_98:
        /*005c*/ 	.word	0x00000008
.L_99:


//--------------------- .nv.callgraph             --------------------------
	.section	.nv.callgraph,"",@"SHT_CUDA_CALLGRAPH"
	.align	4
	.sectionentsize	8
	.align		4
        /*0000*/ 	.word	0x00000000
	.align		4
        /*0004*/ 	.word	0xffffffff
	.align		4
        /*0008*/ 	.word	0x00000000
	.align		4
        /*000c*/ 	.word	0xfffffffe
	.align		4
        /*0010*/ 	.word	0x00000000
	.align		4
        /*0014*/ 	.word	0xfffffffd
	.align		4
        /*0018*/ 	.word	0x00000000
	.align		4
        /*001c*/ 	.word	0xfffffffc


//--------------------- .text._Z14scale_by_n_invPyyiy --------------------------
	.section	.text._Z14scale_by_n_invPyyiy,"ax",@progbits
	.align	128
        .global         _Z14scale_by_n_invPyyiy
        .type           _Z14scale_by_n_invPyyiy,@function
        .size           _Z14scale_by_n_invPyyiy,(.L_x_15 - _Z14scale_by_n_invPyyiy)
        .other          _Z14scale_by_n_invPyyiy,@"STO_CUDA_ENTRY STV_DEFAULT"
_Z14scale_by_n_invPyyiy:
.text._Z14scale_by_n_invPyyiy:
[----:B------:R-:W-:Y:S01]  /*0000*/  LDC R1, c[0x0][0x37c] ;  /* 0x0000df00ff017b82 */ /* 0x000fe20000000800 */
[----:B------:R-:W0:Y:S07]  /*0010*/  S2R R0, SR_TID.X ;  /* 0x0000000000007919 */ /* 0x000e2e0000002100 */
[----:B------:R-:W0:Y:S01]  /*0020*/  S2UR UR4, SR_CTAID.X ;  /* 0x00000000000479c3 */ /* 0x000e220000002500 */
[----:B------:R-:W1:Y:S07]  /*0030*/  LDCU UR5, c[0x0][0x390] ;  /* 0x00007200ff0577ac */ /* 0x000e6e0008000800 */
[----:B------:R-:W0:Y:S02]  /*0040*/  LDC R5, c[0x0][0x360] ;  /* 0x0000d800ff057b82 */ /* 0x000e240000000800 */
[----:B0-----:R-:W-:-:S05]  /*0050*/  IMAD R5, R5, UR4, R0 ;  /* 0x0000000405057c24 */ /* 0x001fca000f8e0200 */
[----:B-1----:R-:W-:-:S13]  /*0060*/  ISETP.GE.AND P0, PT, R5, UR5, PT ;  /* 0x0000000505007c0c */ /* 0x002fda000bf06270 */
[----:B------:R-:W-:Y:S05]  /*0070*/  @P0 EXIT ;  /* 0x000000000000094d */ /* 0x000fea0003800000 */
[----:B------:R-:W0:Y:S01]  /*0080*/  LDC.64 R2, c[0x0][0x380] ;  /* 0x0000e000ff027b82 */ /* 0x000e220000000a00 */
[----:B------:R-:W1:Y:S07]  /*0090*/  LDCU.64 UR6, c[0x0][0x358] ;  /* 0x00006b00ff0677ac */ /* 0x000e6e0008000a00 */
[----:B------:R-:W2:Y:S01]  /*00a0*/  LDC.64 R10, c[0x0][0x398] ;  /* 0x0000e600ff0a7b82 */ /* 0x000ea20000000a00 */
[----:B0-----:R-:W-:-:S05]  /*00b0*/  IMAD.WIDE R2, R5, 0x8, R2 ;  /* 0x0000000805027825 */ /* 0x001fca00078e0202 */
[----:B-1----:R-:W3:Y:S01]  /*00c0*/  LDG.E.64 R8, desc[UR6][R2.64] ;  /* 0x0000000602087981 */ /* 0x002ee2000c1e1b00 */
[----:B------:R-:W-:Y:S01]  /*00d0*/  UMOV UR4, 0x4321 ;  /* 0x0000432100047882 */ /* 0x000fe20000000000 */
[----:B------:R-:W-:Y:S01]  /*00e0*/  IMAD.MOV.U32 R14, RZ, RZ, 0x0 ;  /* 0x00000000ff0e7424 */ /* 0x000fe200078e00ff */
[C---:B--2---:R-:W-:Y:S01]  /*00f0*/  ISETP.GE.U32.AND P0, PT, R10.reuse, RZ, PT ;  /* 0x000000ff0a00720c */ /* 0x044fe20003f06070 */
[----:B------:R-:W-:Y:S01]  /*0100*/  IMAD.U32 R5, RZ, RZ, UR4 ;  /* 0x00000004ff057e24 */ /* 0x000fe2000f8e00ff */
[----:B------:R-:W-:Y:S01]  /*0110*/  ISETP.GT.U32.AND P1, PT, R10, RZ, PT ;  /* 0x000000ff0a00720c */ /* 0x000fe20003f24070 */
[----:B------:R-:W-:Y:S01]  /*0120*/  IMAD.MOV.U32 R15, RZ, RZ, -0x80000000 ;  /* 0x80000000ff0f7424 */ /* 0x000fe200078e00ff */
[C---:B------:R-:W-:Y:S01]  /*0130*/  ISETP.GE.U32.AND.EX P0, PT, R11.reuse, 0x1, PT, P0 ;  /* 0x000000010b00780c */ /* 0x040fe20003f06100 */
[----:B------:R-:W3:Y:S01]  /*0140*/  LDCU.64 UR4, c[0x0][0x388] ;  /* 0x00007100ff0477ac */ /* 0x000ee20008000a00 */
[C---:B------:R-:W-:Y:S02]  /*0150*/  ISETP.GT.U32.AND.EX P1, PT, R11.reuse, 0x1, PT, P1 ;  /* 0x000000010b00780c */ /* 0x040fe40003f24110 */
[----:B------:R-:W-:-:S02]  /*0160*/  SEL R6, R11, R10, P0 ;  /* 0x0000000a0b067207 */ /* 0x000fc40000000000 */
[----:B------:R-:W-:Y:S02]  /*0170*/  SEL R4, R11, RZ, !P0 ;  /* 0x000000ff0b047207 */ /* 0x000fe40004000000 */
[----:B------:R-:W0:Y:S01]  /*0180*/  FLO.U32 R0, R6 ;  /* 0x0000000600007300 */ /* 0x000e2200000e0000 */
[----:B------:R-:W-:Y:S02]  /*0190*/  ISETP.NE.U32.AND P2, PT, R6, RZ, PT ;  /* 0x000000ff0600720c */ /* 0x000fe40003f45070 */
[----:B------:R-:W-:Y:S02]  /*01a0*/  SEL R11, R10, RZ, P1 ;  /* 0x000000ff0a0b7207 */ /* 0x000fe40000800000 */
[----:B------:R-:W-:Y:S02]  /*01b0*/  ISETP.NE.AND.EX P2, PT, R4, RZ, PT, P2 ;  /* 0x000000ff0400720c */ /* 0x000fe40003f45320 */
[----:B0-----:R-:W-:-:S04]  /*01c0*/  IADD3 R0, PT, PT, -R0, 0x1f, RZ ;  /* 0x0000001f00007810 */ /* 0x001fc80007ffe1ff */
[----:B------:R-:W-:-:S04]  /*01d0*/  SEL R0, R0, 0x20, P2 ;  /* 0x0000002000007807 */ /* 0x000fc80001000000 */
[----:B------:R-:W-:Y:S02]  /*01e0*/  SHF.L.W.U32.HI R6, R11, R0, R6 ;  /* 0x000000000b067219 */ /* 0x000fe40000010e06 */
[----:B------:R-:W-:Y:S02]  /*01f0*/  LOP3.LUT R10, R0, 0x1f, RZ, 0xc0, !PT ;  /* 0x0000001f000a7812 */ /* 0x000fe400078ec0ff */
[----:B------:R-:W-:Y:S01]  /*0200*/  PRMT R4, R6, R5, 0x3f ;  /* 0x0000003f06047416 */ /* 0x000fe20000000005 */
[----:B------:R-:W-:-:S03]  /*0210*/  IMAD.MOV.U32 R5, RZ, RZ, 0x4b800000 ;  /* 0x4b800000ff057424 */ /* 0x000fc600078e00ff */
[C---:B------:R-:W-:Y:S02]  /*0220*/  FSETP.GEU.AND P2, PT, |R4|.reuse, 1.175494350822287508e-38, PT ;  /* 0x008000000400780b */ /* 0x040fe40003f4e200 */
[----:B------:R-:W-:Y:S02]  /*0230*/  FSETP.GT.AND P1, PT, |R4|, 8.50705917302346158658e+37, PT ;  /* 0x7e8000000400780b */ /* 0x000fe40003f24200 */
[----:B------:R-:W-:-:S04]  /*0240*/  FSEL R5, R5, 1, !P2 ;  /* 0x3f80000005057808 */ /* 0x000fc80005000000 */
[----:B------:R-:W-:-:S05]  /*0250*/  FSEL R5, R5, 0.25, !P1 ;  /* 0x3e80000005057808 */ /* 0x000fca0004800000 */
[----:B------:R-:W-:-:S04]  /*0260*/  FMUL R7, R4, R5 ;  /* 0x0000000504077220 */ /* 0x000fc80000400000 */
[----:B------:R0:W1:Y:S02]  /*0270*/  MUFU.RCP R4, R7 ;  /* 0x0000000700047308 */ /* 0x0000640000001000 */
[----:B0-----:R-:W-:Y:S02]  /*0280*/  IMAD.MOV R7, RZ, RZ, -R6 ;  /* 0x000000ffff077224 */ /* 0x001fe400078e0a06 */
[----:B-1----:R-:W-:Y:S01]  /*0290*/  FMUL R4, R5, R4 ;  /* 0x0000000405047220 */ /* 0x002fe20000400000 */
[----:B------:R-:W-:-:S04]  /*02a0*/  SHF.L.U32 R5, R11, R10, RZ ;  /* 0x0000000a0b057219 */ /* 0x000fc800000006ff */
[----:B------:R-:W-:Y:S01]  /*02b0*/  LEA R11, R4, 0xfffffe00, 0x9 ;  /* 0xfffffe00040b7811 */ /* 0x000fe200078e48ff */
[----:B------:R-:W-:-:S04]  /*02c0*/  IMAD.MOV.U32 R4, RZ, RZ, RZ ;  /* 0x000000ffff047224 */ /* 0x000fc800078e00ff */
[----:B------:R-:W-:-:S04]  /*02d0*/  IMAD.HI.U32 R12, P1, R11, R5, R4 ;  /* 0x000000050b0c7227 */ /* 0x000fc80007820004 */
[----:B------:R-:W-:Y:S02]  /*02e0*/  IMAD.X R13, RZ, RZ, RZ, P1 ;  /* 0x000000ffff0d7224 */ /* 0x000fe400008e06ff */
[----:B------:R-:W-:-:S03]  /*02f0*/  IMAD.WIDE.U32 R12, R6, R11, R12 ;  /* 0x0000000b060c7225 */ /* 0x000fc600078e000c */
[----:B------:R-:W-:-:S05]  /*0300*/  IADD3 R17, P2, PT, RZ, -R12, RZ ;  /* 0x8000000cff117210 */ /* 0x000fca0007f5e0ff */
[----:B------:R-:W-:-:S04]  /*0310*/  IMAD.HI.U32 R14, P1, R11, R17, R14 ;  /* 0x000000110b0e7227 */ /* 0x000fc8000782000e */
[----:B------:R-:W-:Y:S01]  /*0320*/  IMAD.X R7, R7, 0x1, ~R13, P2 ;  /* 0x0000000107077824 */ /* 0x000fe200010e0e0d */
[----:B------:R-:W-:Y:S01]  /*0330*/  SEL R15, RZ, 0x1, !P1 ;  /* 0x00000001ff0f7807 */ /* 0x000fe20004800000 */
[----:B------:R-:W-:Y:S01]  /*0340*/  IMAD.MOV.U32 R13, RZ, RZ, RZ ;  /* 0x000000ffff0d7224 */ /* 0x000fe200078e00ff */
[----:B------:R-:W-:Y:S01]  /*0350*/  ISETP.GT.U32.AND P1, PT, R17, -0x1, PT ;  /* 0xffffffff1100780c */ /* 0x000fe20003f24070 */
[----:B------:R-:W-:-:S03]  /*0360*/  IMAD.WIDE.U32 R14, R11, R7, R14 ;  /* 0x000000070b0e7225 */ /* 0x000fc600078e000e */
[----:B------:R-:W-:Y:S02]  /*0370*/  ISETP.GT.AND.EX P1, PT, R7, -0x1, PT, P1 ;  /* 0xffffffff0700780c */ /* 0x000fe40003f24310 */
[----:B------:R-:W-:Y:S02]  /*0380*/  IADD3 RZ, P2, PT, R14, R17, RZ ;  /* 0x000000110eff7210 */ /* 0x000fe40007f5e0ff */
[----:B------:R-:W-:Y:S02]  /*0390*/  SEL R11, R11, RZ, P1 ;  /* 0x000000ff0b0b7207 */ /* 0x000fe40000800000 */
[----:B------:R-:W-:Y:S02]  /*03a0*/  IADD3.X R14, P2, PT, R15, R7, RZ, P2, !PT ;  /* 0x000000070f0e7210 */ /* 0x000fe4000175e4ff */
[----:B------:R-:W-:Y:S02]  /*03b0*/  SHF.R.U32.HI R7, RZ, 0x1f, R7 ;  /* 0x0000001fff077819 */ /* 0x000fe40000011607 */
[----:B------:R-:W-:-:S02]  /*03c0*/  IADD3 R11, P1, PT, R11, R14, RZ ;  /* 0x0000000e0b0b7210 */ /* 0x000fc40007f3e0ff */
[----:B------:R-:W-:Y:S02]  /*03d0*/  LOP3.LUT R7, R7, 0x1, RZ, 0x3c, !PT ;  /* 0x0000000107077812 */ /* 0x000fe400078e3cff */
[----:B------:R-:W-:-:S05]  /*03e0*/  SEL R12, RZ, 0x1, !P2 ;  /* 0x00000001ff0c7807 */ /* 0x000fca0005000000 */
[----:B------:R-:W-:-:S05]  /*03f0*/  IMAD.X R7, R7, 0x1, R12, P1 ;  /* 0x0000000107077824 */ /* 0x000fca00008e060c */
[----:B------:R-:W-:-:S04]  /*0400*/  ISETP.NE.AND P1, PT, R7, 0x2, PT ;  /* 0x000000020700780c */ /* 0x000fc80003f25270 */
[----:B------:R-:W-:-:S05]  /*0410*/  SEL R7, R11, 0xffffffff, P1 ;  /* 0xffffffff0b077807 */ /* 0x000fca0000800000 */
[----:B------:R-:W-:-:S04]  /*0420*/  IMAD.HI.U32 R12, R7, R5, RZ ;  /* 0x00000005070c7227 */ /* 0x000fc800078e00ff */
[----:B------:R-:W-:-:S03]  /*0430*/  IMAD.WIDE.U32 R12, R6, R7, R12 ;  /* 0x00000007060c7225 */ /* 0x000fc600078e000c */
[----:B------:R-:W-:-:S04]  /*0440*/  IADD3 RZ, P1, PT, R5, R12, RZ ;  /* 0x0000000c05ff7210 */ /* 0x000fc80007f3e0ff */
[----:B------:R-:W-:Y:S01]  /*0450*/  IADD3.X RZ, P1, PT, R6, R13, RZ, P1, !PT ;  /* 0x0000000d06ff7210 */ /* 0x000fe20000f3e4ff */
[----:B---3--:R-:W-:-:S04]  /*0460*/  IMAD.WIDE.U32 R14, R9, UR4, RZ ;  /* 0x00000004090e7c25 */ /* 0x008fc8000f8e00ff */
[----:B------:R-:W-:Y:S01]  /*0470*/  IMAD.WIDE.U32 R12, R8, UR4, RZ ;  /* 0x00000004080c7c25 */ /* 0x000fe2000f8e00ff */
[----:B------:R-:W-:-:S03]  /*0480*/  UMOV UR4, URZ ;  /* 0x000000ff00047c82 */ /* 0x000fc60008000000 */
[----:B------:R-:W-:Y:S01]  /*0490*/  IMAD.WIDE.U32 R14, P2, R8, UR5, R14 ;  /* 0x00000005080e7c25 */ /* 0x000fe2000f84000e */
[----:B------:R-:W-:-:S03]  /*04a0*/  SHF.L.U32 R10, R12, R10, RZ ;  /* 0x0000000a0c0a7219 */ /* 0x000fc600000006ff */
[----:B------:R-:W-:Y:S01]  /*04b0*/  IMAD.X R17, RZ, RZ, RZ, P2 ;  /* 0x000000ffff117224 */ /* 0x000fe200010e06ff */
[----:B------:R-:W-:Y:S01]  /*04c0*/  IADD3 R11, P2, PT, R13, R14, RZ ;  /* 0x0000000e0d0b7210 */ /* 0x000fe20007f5e0ff */
[----:B------:R-:W-:Y:S01]  /*04d0*/  IMAD.MOV.U32 R16, RZ, RZ, R15 ;  /* 0x000000ffff107224 */ /* 0x000fe200078e000f */
[----:B------:R-:W-:Y:S02]  /*04e0*/  VIMNMX.U32 R13, PT, PT, R7, -0x2, PT ;  /* 0xfffffffe070d7848 */ /* 0x000fe40003fe0000 */
[----:B------:R-:W-:Y:S01]  /*04f0*/  SHF.L.W.U32.HI R8, R12, R0, R11 ;  /* 0x000000000c087219 */ /* 0x000fe20000010e0b */
[----:B------:R-:W-:-:S04]  /*0500*/  IMAD.WIDE.U32.X R14, R9, UR5, R16, P2 ;  /* 0x00000005090e7c25 */ /* 0x000fc800090e0410 */
[----:B------:R-:W-:Y:S01]  /*0510*/  @!P1 VIADD R7, R13, 0x1 ;  /* 0x000000010d079836 */ /* 0x000fe20000000000 */
[-C--:B------:R-:W-:Y:S01]  /*0520*/  SHF.L.W.U32.HI R9, R11, R0.reuse, R14 ;  /* 0x000000000b097219 */ /* 0x080fe20000010e0e */
[----:B------:R-:W-:Y:S01]  /*0530*/  VIADD R12, R0, 0x60 ;  /* 0x00000060000c7836 */ /* 0x000fe20000000000 */
[-C--:B------:R-:W-:Y:S01]  /*0540*/  SHF.L.W.U32.HI R13, R14, R0.reuse, R15 ;  /* 0x000000000e0d7219 */ /* 0x080fe20000010e0f */
[----:B------:R-:W-:Y:S01]  /*0550*/  @P0 VIADD R12, R0, 0x40 ;  /* 0x00000040000c0836 */ /* 0x000fe20000000000 */
[----:B------:R-:W-:-:S07]  /*0560*/  SHF.L.W.U32.HI R11, R15, R0, RZ ;  /* 0x000000000f0b7219 */ /* 0x000fce0000010eff */
.L_x_0:
[----:B------:R-:W-:Y:S01]  /*0570*/  IADD3 RZ, P0, PT, -R5, R9, RZ ;  /* 0x0000000905ff7210 */ /* 0x000fe20007f1e1ff */
[----:B------:R-:W-:Y:S01]  /*0580*/  IMAD.MOV.U32 R14, RZ, RZ, RZ ;  /* 0x000000ffff0e7224 */ /* 0x000fe200078e00ff */
[----:B------:R-:W-:Y:S01]  /*0590*/  UMOV UR5, URZ ;  /* 0x000000ff00057c82 */ /* 0x000fe20008000000 */
[----:B------:R-:W-:Y:S01]  /*05a0*/  UIADD3 UR4, UPT, UPT, UR4, 0x20, URZ ;  /* 0x0000002004047890 */ /* 0x000fe2000fffe0ff */
[----:B------:R-:W-:-:S04]  /*05b0*/  IADD3.X RZ, P0, PT, ~R6, R13, RZ, P0, !PT ;  /* 0x0000000d06ff7210 */ /* 0x000fc8000071e5ff */
[----:B------:R-:W-:-:S03]  /*05c0*/  IADD3.X R15, PT, PT, R11, 0x1, RZ, P0, !PT ;  /* 0x000000010b0f7810 */ /* 0x000fc600007fe4ff */
[----:B------:R-:W-:-:S05]  /*05d0*/  IMAD.HI.U32 R14, R11, R7, R14 ;  /* 0x000000070b0e7227 */ /* 0x000fca00078e000e */
[----:B------:R-:W-:-:S04]  /*05e0*/  ISETP.GE.U32.AND P0, PT, R14, R11, PT ;  /* 0x0000000b0e00720c */ /* 0x000fc80003f06070 */
[----:B------:R-:W-:-:S05]  /*05f0*/  SEL R17, R14, 0xffffffff, P0 ;  /* 0xffffffff0e117807 */ /* 0x000fca0000000000 */
[----:B------:R-:W-:-:S04]  /*0600*/  IMAD.WIDE.U32 R14, R17, R5, RZ ;  /* 0x00000005110e7225 */ /* 0x000fc800078e00ff */
[----:B------:R-:W-:Y:S02]  /*0610*/  IMAD.MOV.U32 R14, RZ, RZ, R15 ;  /* 0x000000ffff0e7224 */ /* 0x000fe400078e000f */
[-C--:B------:R-:W-:Y:S02]  /*0620*/  IMAD R16, R5, R17.reuse, RZ ;  /* 0x0000001105107224 */ /* 0x080fe400078e02ff */
[----:B------:R-:W-:Y:S02]  /*0630*/  IMAD.MOV.U32 R15, RZ, RZ, RZ ;  /* 0x000000ffff0f7224 */ /* 0x000fe400078e00ff */
[----:B------:R-:W-:Y:S01]  /*0640*/  IMAD.WIDE.U32 R14, R6, R17, R14 ;  /* 0x00000011060e7225 */ /* 0x000fe200078e000e */
[----:B------:R-:W-:-:S04]  /*0650*/  IADD3 R17, P0, PT, -R16, R9, RZ ;  /* 0x0000000910117210 */ /* 0x000fc80007f1e1ff */
[----:B------:R-:W-:-:S04]  /*0660*/  IADD3.X R19, P0, PT, R13, ~R14, RZ, P0, !PT ;  /* 0x8000000e0d137210 */ /* 0x000fc8000071e4ff */
[----:B------:R-:W-:-:S13]  /*0670*/  IADD3.X R14, P0, PT, R11, ~R15, RZ, P0, !PT ;  /* 0x8000000f0b0e7210 */ /* 0x000fda000071e4ff */
[----:B------:R-:W-:-:S04]  /*0680*/  @!P0 IADD3 R17, P1, PT, R5, R17, RZ ;  /* 0x0000001105118210 */ /* 0x000fc80007f3e0ff */
[----:B------:R-:W-:-:S04]  /*0690*/  @!P0 IADD3.X R19, P1, PT, R6, R19, RZ, P1, !PT ;  /* 0x0000001306138210 */ /* 0x000fc80000f3e4ff */
[----:B------:R-:W-:Y:S02]  /*06a0*/  @!P0 IADD3.X R14, P2, PT, RZ, R14, RZ, P1, !PT ;  /* 0x0000000eff0e8210 */ /* 0x000fe40000f5e4ff */
[----:B------:R-:W-:Y:S02]  /*06b0*/  PLOP3.LUT P1, PT, PT, PT, PT, 0x8, 0x80 ;  /* 0x000000000080781c */ /* 0x000fe40003f2e170 */
[----:B------:R-:W-:Y:S02]  /*06c0*/  @!P0 PLOP3.LUT P1, PT, P2, PT, PT, 0x8, 0x80 ;  /* 0x000000000080881c */ /* 0x000fe4000172e170 */
[----:B------:R-:W-:-:S04]  /*06d0*/  IADD3 RZ, P0, PT, R10, -UR5, RZ ;  /* 0x800000050aff7c10 */ /* 0x000fc8000ff1e0ff */
[----:B------:R-:W-:Y:S01]  /*06e0*/  IADD3.X R9, P0, PT, R8, -0x1, RZ, P0, !PT ;  /* 0xffffffff08097810 */ /* 0x000fe2000071e4ff */
[----:B------:R-:W-:-:S06]  /*06f0*/  IMAD.MOV.U32 R8, RZ, RZ, R10 ;  /* 0x000000ffff087224 */ /* 0x000fcc00078e000a */
[----:B------:R-:W-:-:S04]  /*0700*/  @P1 IADD3 R17, P2, PT, R5, R17, RZ ;  /* 0x0000001105111210 */ /* 0x000fc80007f5e0ff */
[----:B------:R-:W-:Y:S02]  /*0710*/  @P1 IADD3.X R19, P2, PT, R6, R19, RZ, P2, !PT ;  /* 0x0000001306131210 */ /* 0x000fe4000175e4ff */
[----:B------:R-:W-:-:S03]  /*0720*/  IADD3.X R13, P0, PT, R17, -0x1, RZ, P0, !PT ;  /* 0xffffffff110d7810 */ /* 0x000fc6000071e4ff */
[----:B------:R-:W-:Y:S01]  /*0730*/  @P1 IMAD.X R14, RZ, RZ, R14, P2 ;  /* 0x000000ffff0e1224 */ /* 0x000fe200010e060e */
[----:B------:R-:W-:Y:S02]  /*0740*/  IADD3.X R11, P0, PT, R19, -0x1, RZ, P0, !PT ;  /* 0xffffffff130b7810 */ /* 0x000fe4000071e4ff */
[----:B------:R-:W-:Y:S02]  /*0750*/  ISETP.LT.U32.AND P2, PT, R12, UR4, PT ;  /* 0x000000040c007c0c */ /* 0x000fe4000bf41070 */
[----:B------:R-:W-:-:S13]  /*0760*/  IADD3.X RZ, P0, PT, R14, -0x1, RZ, P0, !PT ;  /* 0xffffffff0eff7810 */ /* 0x000fda000071e4ff */
[----:B------:R-:W-:Y:S01]  /*0770*/  @!P0 IADD3 RZ, P1, PT, RZ, R10, RZ ;  /* 0x0000000affff8210 */ /* 0x000fe20007f3e0ff */
[----:B------:R-:W-:-:S03]  /*0780*/  IMAD.MOV.U32 R10, RZ, RZ, RZ ;  /* 0x000000ffff0a7224 */ /* 0x000fc600078e00ff */
[----:B------:R-:W-:-:S04]  /*0790*/  @!P0 IADD3.X R9, P1, PT, RZ, R9, RZ, P1, !PT ;  /* 0x00000009ff098210 */ /* 0x000fc80000f3e4ff */
[----:B------:R-:W-:-:S05]  /*07a0*/  @!P0 IADD3.X R13, P1, PT, R5, R13, RZ, P1, !PT ;  /* 0x0000000d050d8210 */ /* 0x000fca0000f3e4ff */
[----:B------:R-:W-:Y:S01]  /*07b0*/  @!P0 IMAD.X R11, R6, 0x1, R11, P1 ;  /* 0x00000001060b8824 */ /* 0x000fe200008e060b */
[----:B------:R-:W-:Y:S07]  /*07c0*/  @!P2 BRA `(.L_x_0) ;  /* 0xfffffffc0068a947 */ /* 0x000fee000383ffff */
[----:B------:R-:W-:Y:S02]  /*07d0*/  R2P PR, R12, 0x60 ;  /* 0x000000600c007804 */ /* 0x000fe40000000000 */
[-C--:B------:R-:W-:Y:S02]  /*07e0*/  SHF.R.W.U32 R4, R9, R0.reuse, R13 ;  /* 0x0000000009047219 */ /* 0x080fe40000001e0d */
[-C--:B------:R-:W-:Y:S02]  /*07f0*/  SHF.R.W.U32 R13, R13, R0.reuse, R11 ;  /* 0x000000000d0d7219 */ /* 0x080fe40000001e0b */
[-C--:B------:R-:W-:Y:S02]  /*0800*/  SHF.R.W.U32 R9, R8, R0.reuse, R9 ;  /* 0x0000000008097219 */ /* 0x080fe40000001e09 */
[----:B------:R-:W-:Y:S02]  /*0810*/  SHF.R.W.U32 R0, R11, R0, RZ ;  /* 0x000000000b007219 */ /* 0x000fe40000001eff */
[----:B------:R-:W-:-:S02]  /*0820*/  SEL R5, R4, R13, !P5 ;  /* 0x0000000d04057207 */ /* 0x000fc40006800000 */
[----:B------:R-:W-:Y:S02]  /*0830*/  SEL R4, R9, R4, !P5 ;  /* 0x0000000409047207 */ /* 0x000fe40006800000 */
[----:B------:R-:W-:Y:S02]  /*0840*/  ISETP.NE.AND P0, PT, R12, 0x80, PT ;  /* 0x000000800c00780c */ /* 0x000fe40003f05270 */
[----:B------:R-:W-:Y:S02]  /*0850*/  @P6 SEL R5, R0, RZ, !P5 ;  /* 0x000000ff00056207 */ /* 0x000fe40006800000 */
[----:B------:R-:W-:Y:S02]  /*0860*/  @P6 SEL R4, R13, R0, !P5 ;  /* 0x000000000d046207 */ /* 0x000fe40006800000 */
[----:B------:R-:W-:Y:S02]  /*0870*/  SEL R5, R5, 0xffffffff, P0 ;  /* 0xffffffff05057807 */ /* 0x000fe40000000000 */
[----:B------:R-:W-:-:S05]  /*0880*/  SEL R4, R4, 0xffffffff, P0 ;  /* 0xffffffff04047807 */ /* 0x000fca0000000000 */
[----:B------:R-:W-:Y:S01]  /*0890*/  STG.E.64 desc[UR6][R2.64], R4 ;  /* 0x0000000402007986 */ /* 0x000fe2000c101b06 */
[----:B------:R-:W-:Y:S05]  /*08a0*/  EXIT ;  /* 0x000000000000794d */ /* 0x000fea0003800000 */
.L_x_1:
[----:B------:R-:W-:-:S00]  /*08b0*/  BRA `(.L_x_1) ;  /* 0xfffffffc00fc7947 */ /* 0x000fc0000383ffff */
[----:B------:R-:W-:-:S00]  /*08c0*/  NOP ;  /* 0x0000000000007918 */ /* 0x000fc00000000000 */
        /* <DEDUP_REMOVED lines=11> */
.L_x_15:


//--------------------- .text._Z17intt_stage_kernelPyS_iiiy --------------------------
	.section	.text._Z17intt_stage_kernelPyS_iiiy,"ax",@progbits
	.align	128
        .global         _Z17intt_stage_kernelPyS_iiiy
        .type           _Z17intt_stage_kernelPyS_iiiy,@function
        .size           _Z17intt_stage_kernelPyS_iiiy,(.L_x_13 - _Z17intt_stage_kernelPyS_iiiy)
        .other          _Z17intt_stage_kernelPyS_iiiy,@"STO_CUDA_ENTRY STV_DEFAULT"
_Z17intt_stage_kernelPyS_iiiy:
.text._Z17intt_stage_kernelPyS_iiiy:
[----:B------:R-:W-:Y:S01]  /*0000*/  LDC R1, c[0x0][0x37c] ;  /* 0x0000df00ff017b82 */ /* 0x000fe20000000800 */
[----:B------:R-:W0:Y:S07]  /*0010*/  S2R R3, SR_TID.X ;  /* 0x0000000000037919 */ /* 0x000e2e0000002100 */
[----:B------:R-:W0:Y:S01]  /*0020*/  S2UR UR5, SR_CTAID.X ;  /* 0x00000000000579c3 */ /* 0x000e220000002500 */
[----:B------:R-:W1:Y:S07]  /*0030*/  LDCU UR4, c[0x0][0x398] ;  /* 0x00007300ff0477ac */ /* 0x000e6e0008000800 */
[----:B------:R-:W0:Y:S01]  /*0040*/  LDC R0, c[0x0][0x360] ;  /* 0x0000d800ff007b82 */ /* 0x000e220000000800 */
[----:B-1----:R-:W-:-:S04]  /*0050*/  ULEA.HI UR4, UR4, UR4, URZ, 0x1 ;  /* 0x0000000404047291 */ /* 0x002fc8000f8f08ff */
[----:B------:R-:W-:Y:S01]  /*0060*/  USHF.R.S32.HI UR4, URZ, 0x1, UR4 ;  /* 0x00000001ff047899 */ /* 0x000fe20008011404 */
[----:B0-----:R-:W-:-:S05]  /*0070*/  IMAD R0, R0, UR5, R3 ;  /* 0x0000000500007c24 */ /* 0x001fca000f8e0203 */
[----:B------:R-:W-:-:S13]  /*0080*/  ISETP.GE.AND P0, PT, R0, UR4, PT ;  /* 0x0000000400007c0c */ /* 0x000fda000bf06270 */
[----:B------:R-:W-:Y:S05]  /*0090*/  @P0 EXIT ;  /* 0x000000000000094d */ /* 0x000fea0003800000 */
[----:B------:R-:W0:Y:S01]  /*00a0*/  LDCU UR4, c[0x0][0x394] ;  /* 0x00007280ff0477ac */ /* 0x000e220008000800 */
[----:B------:R-:W-:Y:S01]  /*00b0*/  IMAD.MOV.U32 R2, RZ, RZ, 0x1 ;  /* 0x00000001ff027424 */ /* 0x000fe200078e00ff */
[----:B------:R-:W-:Y:S01]  /*00c0*/  IABS R8, R0 ;  /* 0x0000000000087213 */ /* 0x000fe20000000000 */
[----:B------:R-:W1:Y:S01]  /*00d0*/  LDC.64 R12, c[0x0][0x388] ;  /* 0x0000e200ff0c7b82 */ /* 0x000e620000000a00 */
[----:B------:R-:W2:Y:S01]  /*00e0*/  LDCU UR5, c[0x0][0x390] ;  /* 0x00007200ff0577ac */ /* 0x000ea20008000800 */
[----:B------:R-:W3:Y:S06]  /*00f0*/  LDCU.64 UR6, c[0x0][0x358] ;  /* 0x00006b00ff0677ac */ /* 0x000eec0008000a00 */
[----:B------:R-:W4:Y:S01]  /*0100*/  LDC.64 R16, c[0x0][0x3a0] ;  /* 0x0000e800ff107b82 */ /* 0x000f220000000a00 */
[----:B0-----:R-:W-:-:S04]  /*0110*/  SHF.L.U32 R2, R2, UR4, RZ ;  /* 0x0000000402027c19 */ /* 0x001fc800080006ff */
[----:B------:R-:W-:-:S04]  /*0120*/  LEA.HI R3, R2, R2, RZ, 0x1 ;  /* 0x0000000202037211 */ /* 0x000fc800078f08ff */
[----:B------:R-:W-:-:S04]  /*0130*/  SHF.R.S32.HI R3, RZ, 0x1, R3 ;  /* 0x00000001ff037819 */ /* 0x000fc80000011403 */
[-C--:B------:R-:W-:Y:S02]  /*0140*/  IABS R7, R3.reuse ;  /* 0x0000000300077213 */ /* 0x080fe40000000000 */
[----:B------:R-:W-:Y:S02]  /*0150*/  IABS R10, R3 ;  /* 0x00000003000a7213 */ /* 0x000fe40000000000 */
[----:B------:R-:W0:Y:S08]  /*0160*/  I2F.RP R2, R7 ;  /* 0x0000000700027306 */ /* 0x000e300000209400 */
[----:B0-----:R-:W0:Y:S02]  /*0170*/  MUFU.RCP R2, R2 ;  /* 0x0000000200027308 */ /* 0x001e240000001000 */
[----:B0-----:R-:W-:-:S02]  /*0180*/  VIADD R4, R2, 0xffffffe ;  /* 0x0ffffffe02047836 */ /* 0x001fc40000000000 */
[----:B------:R-:W-:-:S04]  /*0190*/  IMAD.MOV R2, RZ, RZ, -R10 ;  /* 0x000000ffff027224 */ /* 0x000fc800078e0a0a */
[----:B------:R0:W2:Y:S02]  /*01a0*/  F2I.FTZ.U32.TRUNC.NTZ R5, R4 ;  /* 0x0000000400057305 */ /* 0x0000a4000021f000 */
[----:B0-----:R-:W-:Y:S02]  /*01b0*/  IMAD.MOV.U32 R4, RZ, RZ, RZ ;  /* 0x000000ffff047224 */ /* 0x001fe400078e00ff */
[----:B--2---:R-:W-:-:S04]  /*01c0*/  IMAD.MOV R6, RZ, RZ, -R5 ;  /* 0x000000ffff067224 */ /* 0x004fc800078e0a05 */
[----:B------:R-:W-:Y:S02]  /*01d0*/  IMAD R9, R6, R7, RZ ;  /* 0x0000000706097224 */ /* 0x000fe400078e02ff */
[----:B------:R-:W-:Y:S02]  /*01e0*/  IMAD.MOV.U32 R6, RZ, RZ, R8 ;  /* 0x000000ffff067224 */ /* 0x000fe400078e0008 */
[----:B------:R-:W-:-:S06]  /*01f0*/  IMAD.HI.U32 R5, R5, R9, R4 ;  /* 0x0000000905057227 */ /* 0x000fcc00078e0004 */
[----:B------:R-:W-:-:S04]  /*0200*/  IMAD.HI.U32 R5, R5, R6, RZ ;  /* 0x0000000605057227 */ /* 0x000fc800078e00ff */
[----:B------:R-:W-:-:S05]  /*0210*/  IMAD R2, R5, R2, R6 ;  /* 0x0000000205027224 */ /* 0x000fca00078e0206 */
[----:B------:R-:W-:-:S13]  /*0220*/  ISETP.GT.U32.AND P1, PT, R7, R2, PT ;  /* 0x000000020700720c */ /* 0x000fda0003f24070 */
[----:B------:R-:W-:Y:S02]  /*0230*/  @!P1 IMAD.IADD R2, R2, 0x1, -R7 ;  /* 0x0000000102029824 */ /* 0x000fe400078e0a07 */
[----:B------:R-:W-:Y:S01]  /*0240*/  @!P1 VIADD R5, R5, 0x1 ;  /* 0x0000000105059836 */ /* 0x000fe20000000000 */
[----:B------:R-:W-:Y:S02]  /*0250*/  ISETP.NE.AND P1, PT, R3, RZ, PT ;  /* 0x000000ff0300720c */ /* 0x000fe40003f25270 */
[----:B------:R-:W-:Y:S02]  /*0260*/  ISETP.GE.U32.AND P0, PT, R2, R7, PT ;  /* 0x000000070200720c */ /* 0x000fe40003f06070 */
[----:B------:R-:W-:-:S04]  /*0270*/  LOP3.LUT R2, R0, R3, RZ, 0x3c, !PT ;  /* 0x0000000300027212 */ /* 0x000fc800078e3cff */
[----:B------:R-:W-:-:S07]  /*0280*/  ISETP.GE.AND P2, PT, R2, RZ, PT ;  /* 0x000000ff0200720c */ /* 0x000fce0003f46270 */
[----:B------:R-:W-:-:S04]  /*0290*/  @P0 VIADD R5, R5, 0x1 ;  /* 0x0000000105050836 */ /* 0x000fc80000000000 */
[----:B------:R-:W-:Y:S02]  /*02a0*/  IMAD.MOV.U32 R2, RZ, RZ, R5 ;  /* 0x000000ffff027224 */ /* 0x000fe400078e0005 */
[----:B------:R-:W0:Y:S02]  /*02b0*/  LDC.64 R4, c[0x0][0x380] ;  /* 0x0000e000ff047b82 */ /* 0x000e240000000a00 */
[----:B------:R-:W-:Y:S01]  /*02c0*/  @!P2 IMAD.MOV R2, RZ, RZ, -R2 ;  /* 0x000000ffff02a224 */ /* 0x000fe200078e0a02 */
[----:B------:R-:W-:-:S04]  /*02d0*/  @!P1 LOP3.LUT R2, RZ, R3, RZ, 0x33, !PT ;  /* 0x00000003ff029212 */ /* 0x000fc800078e33ff */
[----:B------:R-:W-:Y:S01]  /*02e0*/  SHF.L.U32 R7, R2, UR4, RZ ;  /* 0x0000000402077c19 */ /* 0x000fe200080006ff */
[----:B------:R-:W-:-:S04]  /*02f0*/  IMAD.MOV R6, RZ, RZ, -R2 ;  /* 0x000000ffff067224 */ /* 0x000fc800078e0a02 */
[----:B------:R-:W-:-:S04]  /*0300*/  IMAD R0, R3, R6, R0 ;  /* 0x0000000603007224 */ /* 0x000fc800078e0200 */
[----:B------:R-:W-:-:S04]  /*0310*/  IMAD.IADD R7, R0, 0x1, R7 ;  /* 0x0000000100077824 */ /* 0x000fc800078e0207 */
[----:B0-----:R-:W-:-:S04]  /*0320*/  IMAD.WIDE R4, R7, 0x8, R4 ;  /* 0x0000000807047825 */ /* 0x001fc800078e0204 */
[----:B------:R-:W-:Y:S02]  /*0330*/  VIADD R7, R0, UR5 ;  /* 0x0000000500077c36 */ /* 0x000fe40008000000 */
[----:B------:R-:W-:-:S04]  /*0340*/  IMAD.WIDE R2, R3, 0x8, R4 ;  /* 0x0000000803027825 */ /* 0x000fc800078e0204 */
[----:B-1----:R-:W-:Y:S01]  /*0350*/  IMAD.WIDE R12, R7, 0x8, R12 ;  /* 0x00000008070c7825 */ /* 0x002fe200078e020c */
[----:B---3--:R-:W2:Y:S04]  /*0360*/  LDG.E.64 R14, desc[UR6][R2.64] ;  /* 0x00000006020e7981 */ /* 0x008ea8000c1e1b00 */
[----:B------:R0:W5:Y:S04]  /*0370*/  LDG.E.64 R6, desc[UR6][R4.64] ;  /* 0x0000000604067981 */ /* 0x000168000c1e1b00 */
[----:B------:R-:W2:Y:S01]  /*0380*/  LDG.E.64 R12, desc[UR6][R12.64] ;  /* 0x000000060c0c7981 */ /* 0x000ea2000c1e1b00 */
[----:B----4-:R-:W-:-:S04]  /*0390*/  ISETP.GE.U32.AND P0, PT, R16, RZ, PT ;  /* 0x000000ff1000720c */ /* 0x010fc80003f06070 */
[----:B------:R-:W-:-:S04]  /*03a0*/  ISETP.GE.U32.AND.EX P0, PT, R17, 0x1, PT, P0 ;  /* 0x000000011100780c */ /* 0x000fc80003f06100 */
[----:B------:R-:W-:-:S04]  /*03b0*/  SEL R9, R17, R16, P0 ;  /* 0x0000001011097207 */ /* 0x000fc80000000000 */
[----:B------:R-:W1:Y:S01]  /*03c0*/  FLO.U32 R0, R9 ;  /* 0x0000000900007300 */ /* 0x000e6200000e0000 */
[----:B------:R-:W-:Y:S02]  /*03d0*/  ISETP.GT.U32.AND P2, PT, R16, RZ, PT ;  /* 0x000000ff1000720c */ /* 0x000fe40003f44070 */
[----:B------:R-:W-:Y:S02]  /*03e0*/  SEL R8, R17, RZ, !P0 ;  /* 0x000000ff11087207 */ /* 0x000fe40004000000 */
[----:B------:R-:W-:Y:S02]  /*03f0*/  ISETP.NE.U32.AND P1, PT, R9, RZ, PT ;  /* 0x000000ff0900720c */ /* 0x000fe40003f25070 */
[----:B------:R-:W-:Y:S02]  /*0400*/  ISETP.GT.U32.AND.EX P2, PT, R17, 0x1, PT, P2 ;  /* 0x000000011100780c */ /* 0x000fe40003f44120 */
[----:B------:R-:W-:Y:S01]  /*0410*/  ISETP.NE.AND.EX P1, PT, R8, RZ, PT, P1 ;  /* 0x000000ff0800720c */ /* 0x000fe20003f25310 */
[----:B------:R-:W-:Y:S01]  /*0420*/  UMOV UR4, 0x4321 ;  /* 0x0000432100047882 */ /* 0x000fe20000000000 */
[----:B------:R-:W-:-:S02]  /*0430*/  SEL R16, R16, RZ, P2 ;  /* 0x000000ff10107207 */ /* 0x000fc40001000000 */
[----:B-1----:R-:W-:Y:S01]  /*0440*/  IADD3 R0, PT, PT, -R0, 0x1f, RZ ;  /* 0x0000001f00007810 */ /* 0x002fe20007ffe1ff */
[----:B------:R-:W-:-:S03]  /*0450*/  IMAD.U32 R11, RZ, RZ, UR4 ;  /* 0x00000004ff0b7e24 */ /* 0x000fc6000f8e00ff */
[----:B------:R-:W-:-:S04]  /*0460*/  SEL R0, R0, 0x20, P1 ;  /* 0x0000002000007807 */ /* 0x000fc80000800000 */
[----:B------:R-:W-:Y:S01]  /*0470*/  SHF.L.W.U32.HI R10, R16, R0, R9 ;  /* 0x00000000100a7219 */ /* 0x000fe20000010e09 */
[----:B------:R-:W-:-:S03]  /*0480*/  IMAD.MOV.U32 R9, RZ, RZ, 0x4b800000 ;  /* 0x4b800000ff097424 */ /* 0x000fc600078e00ff */
[----:B------:R-:W-:-:S04]  /*0490*/  PRMT R8, R10, R11, 0x3f ;  /* 0x0000003f0a087416 */ /* 0x000fc8000000000b */
[C---:B------:R-:W-:Y:S02]  /*04a0*/  FSETP.GEU.AND P2, PT, |R8|.reuse, 1.175494350822287508e-38, PT ;  /* 0x008000000800780b */ /* 0x040fe40003f4e200 */
[----:B------:R-:W-:Y:S02]  /*04b0*/  FSETP.GT.AND P1, PT, |R8|, 8.50705917302346158658e+37, PT ;  /* 0x7e8000000800780b */ /* 0x000fe40003f24200 */
[----:B------:R-:W-:-:S04]  /*04c0*/  FSEL R9, R9, 1, !P2 ;  /* 0x3f80000009097808 */ /* 0x000fc80005000000 */
[----:B------:R-:W-:-:S05]  /*04d0*/  FSEL R9, R9, 0.25, !P1 ;  /* 0x3e80000009097808 */ /* 0x000fca0004800000 */
[----:B------:R-:W-:-:S06]  /*04e0*/  FMUL R18, R8, R9 ;  /* 0x0000000908127220 */ /* 0x000fcc0000400000 */
[----:B------:R-:W1:Y:S01]  /*04f0*/  MUFU.RCP R18, R18 ;  /* 0x0000001200127308 */ /* 0x000e620000001000 */
[----:B------:R-:W-:Y:S01]  /*0500*/  LOP3.LUT R19, R0, 0x1f, RZ, 0xc0, !PT ;  /* 0x0000001f00137812 */ /* 0x000fe200078ec0ff */
[----:B------:R-:W-:Y:S02]  /*0510*/  IMAD.MOV.U32 R8, RZ, RZ, RZ ;  /* 0x000000ffff087224 */ /* 0x000fe400078e00ff */
[----:B-1----:R-:W-:Y:S01]  /*0520*/  FMUL R11, R9, R18 ;  /* 0x00000012090b7220 */ /* 0x002fe20000400000 */
[----:B------:R-:W-:-:S04]  /*0530*/  SHF.L.U32 R9, R16, R19, RZ ;  /* 0x0000001310097219 */ /* 0x000fc800000006ff */
[----:B------:R-:W-:-:S05]  /*0540*/  LEA R11, R11, 0xfffffe00, 0x9 ;  /* 0xfffffe000b0b7811 */ /* 0x000fca00078e48ff */
[----:B------:R-:W-:-:S04]  /*0550*/  IMAD.HI.U32 R20, P1, R11, R9, R8 ;  /* 0x000000090b147227 */ /* 0x000fc80007820008 */
[----:B------:R-:W-:Y:S02]  /*0560*/  IMAD.X R21, RZ, RZ, RZ, P1 ;  /* 0x000000ffff157224 */ /* 0x000fe400008e06ff */
[----:B------:R-:W-:-:S04]  /*0570*/  IMAD.WIDE.U32 R20, R10, R11, R20 ;  /* 0x0000000b0a147225 */ /* 0x000fc800078e0014 */
[----:B------:R-:W-:Y:S01]  /*0580*/  IMAD.MOV.U32 R16, RZ, RZ, 0x0 ;  /* 0x00000000ff107424 */ /* 0x000fe200078e00ff */
[----:B------:R-:W-:Y:S01]  /*0590*/  IADD3 R23, P2, PT, RZ, -R20, RZ ;  /* 0x80000014ff177210 */ /* 0x000fe20007f5e0ff */
[----:B------:R-:W-:Y:S02]  /*05a0*/  IMAD.MOV.U32 R17, RZ, RZ, -0x80000000 ;  /* 0x80000000ff117424 */ /* 0x000fe400078e00ff */
[----:B------:R-:W-:Y:S02]  /*05b0*/  IMAD.MOV R20, RZ, RZ, -R10 ;  /* 0x000000ffff147224 */ /* 0x000fe400078e0a0a */
[----:B------:R-:W-:-:S04]  /*05c0*/  IMAD.HI.U32 R16, P1, R11, R23, R16 ;  /* 0x000000170b107227 */ /* 0x000fc80007820010 */
[----:B------:R-:W-:Y:S01]  /*05d0*/  IMAD.X R21, R20, 0x1, ~R21, P2 ;  /* 0x0000000114157824 */ /* 0x000fe200010e0e15 */
[----:B------:R-:W-:Y:S02]  /*05e0*/  SEL R17, RZ, 0x1, !P1 ;  /* 0x00000001ff117807 */ /* 0x000fe40004800000 */
        /* <DEDUP_REMOVED lines=12> */
[----:B------:R-:W-:Y:S01]  /*06b0*/  SEL R11, R17, 0xffffffff, P1 ;  /* 0xffffffff110b7807 */ /* 0x000fe20000800000 */
[----:B------:R-:W-:-:S04]  /*06c0*/  IMAD.MOV.U32 R17, RZ, RZ, RZ ;  /* 0x000000ffff117224 */ /* 0x000fc800078e00ff */
[----:B------:R-:W-:-:S04]  /*06d0*/  IMAD.HI.U32 R16, R11, R9, RZ ;  /* 0x000000090b107227 */ /* 0x000fc800078e00ff */
[----:B------:R-:W-:-:S03]  /*06e0*/  IMAD.WIDE.U32 R16, R10, R11, R16 ;  /* 0x0000000b0a107225 */ /* 0x000fc600078e0010 */
[----:B------:R-:W-:-:S04]  /*06f0*/  IADD3 RZ, P1, PT, R9, R16, RZ ;  /* 0x0000001009ff7210 */ /* 0x000fc80007f3e0ff */
[----:B------:R-:W-:Y:S01]  /*0700*/  IADD3.X RZ, P1, PT, R10, R17, RZ, P1, !PT ;  /* 0x000000110aff7210 */ /* 0x000fe20000f3e4ff */
[----:B------:R-:W-:Y:S01]  /*0710*/  UMOV UR4, URZ ;  /* 0x000000ff00047c82 */ /* 0x000fe20008000000 */
[----:B--2---:R-:W-:-:S04]  /*0720*/  IMAD.WIDE.U32 R22, R15, R12, RZ ;  /* 0x0000000c0f167225 */ /* 0x004fc800078e00ff */
[----:B------:R-:W-:-:S04]  /*0730*/  IMAD.WIDE.U32 R16, R14, R12, RZ ;  /* 0x0000000c0e107225 */ /* 0x000fc800078e00ff */
[----:B------:R-:W-:-:S04]  /*0740*/  IMAD.WIDE.U32 R22, P2, R13, R14, R22 ;  /* 0x0000000e0d167225 */ /* 0x000fc80007840016 */
[----:B------:R-:W-:Y:S01]  /*0750*/  IMAD.X R21, RZ, RZ, RZ, P2 ;  /* 0x000000ffff157224 */ /* 0x000fe200010e06ff */
[----:B------:R-:W-:Y:S01]  /*0760*/  IADD3 R17, P2, PT, R17, R22, RZ ;  /* 0x0000001611117210 */ /* 0x000fe20007f5e0ff */
[----:B------:R-:W-:Y:S01]  /*0770*/  IMAD.MOV.U32 R20, RZ, RZ, R23 ;  /* 0x000000ffff147224 */ /* 0x000fe200078e0017 */
[----:B------:R-:W-:-:S03]  /*0780*/  VIMNMX.U32 R14, PT, PT, R11, -0x2, PT ;  /* 0xfffffffe0b0e7848 */ /* 0x000fc60003fe0000 */
[----:B------:R-:W-:Y:S01]  /*0790*/  IMAD.WIDE.U32.X R12, R13, R15, R20, P2 ;  /* 0x0000000f0d0c7225 */ /* 0x000fe200010e0414 */
[C---:B------:R-:W-:Y:S02]  /*07a0*/  SHF.L.U32 R19, R16.reuse, R19, RZ ;  /* 0x0000001310137219 */ /* 0x040fe400000006ff */
[-C--:B------:R-:W-:Y:S01]  /*07b0*/  SHF.L.W.U32.HI R16, R16, R0.reuse, R17 ;  /* 0x0000000010107219 */ /* 0x080fe20000010e11 */
[----:B------:R-:W-:Y:S01]  /*07c0*/  @!P1 VIADD R11, R14, 0x1 ;  /* 0x000000010e0b9836 */ /* 0x000fe20000000000 */
[-C--:B------:R-:W-:Y:S01]  /*07d0*/  SHF.L.W.U32.HI R21, R17, R0.reuse, R12 ;  /* 0x0000000011157219 */ /* 0x080fe20000010e0c */
[----:B------:R-:W-:Y:S01]  /*07e0*/  VIADD R14, R0, 0x60 ;  /* 0x00000060000e7836 */ /* 0x000fe20000000000 */
[-C--:B------:R-:W-:Y:S01]  /*07f0*/  SHF.L.W.U32.HI R15, R12, R0.reuse, R13 ;  /* 0x000000000c0f7219 */ /* 0x080fe20000010e0d */
[----:B------:R-:W-:Y:S01]  /*0800*/  @P0 VIADD R14, R0, 0x40 ;  /* 0x00000040000e0836 */ /* 0x000fe20000000000 */
[----:B0-----:R-:W-:-:S07]  /*0810*/  SHF.L.W.U32.HI R17, R13, R0, RZ ;  /* 0x000000000d117219 */ /* 0x001fce0000010eff */
.L_x_2:
[----:B------:R-:W-:Y:S01]  /*0820*/  IADD3 RZ, P0, PT, -R9, R21, RZ ;  /* 0x0000001509ff7210 */ /* 0x000fe20007f1e1ff */
[----:B------:R-:W-:Y:S01]  /*0830*/  IMAD.MOV.U32 R12, RZ, RZ, RZ ;  /* 0x000000ffff0c7224 */ /* 0x000fe200078e00ff */
[----:B------:R-:W-:Y:S01]  /*0840*/  PLOP3.LUT P2, PT, PT, PT, PT, 0x8, 0x80 ;  /* 0x000000000080781c */ /* 0x000fe20003f4e170 */
[----:B------:R-:W-:Y:S01]  /*0850*/  UMOV UR5, URZ ;  /* 0x000000ff00057c82 */ /* 0x000fe20008000000 */
[----:B------:R-:W-:Y:S01]  /*0860*/  IADD3.X RZ, P0, PT, ~R10, R15, RZ, P0, !PT ;  /* 0x0000000f0aff7210 */ /* 0x000fe2000071e5ff */
[----:B------:R-:W-:-:S03]  /*0870*/  UIADD3 UR4, UPT, UPT, UR4, 0x20, URZ ;  /* 0x0000002004047890 */ /* 0x000fc6000fffe0ff */
        /* <DEDUP_REMOVED lines=14> */
[----:B------:R-:W-:-:S04]  /*0960*/  @!P0 IADD3.X R12, P1, PT, RZ, R12, RZ, P1, !PT ;  /* 0x0000000cff0c8210 */ /* 0x000fc80000f3e4ff */
        /* <DEDUP_REMOVED lines=17> */
[----:B------:R-:W-:Y:S01]  /*0a80*/  R2P PR, R14, 0x60 ;  /* 0x000000600e007804 */ /* 0x000fe20000000000 */
[----:B------:R-:W0:Y:S01]  /*0a90*/  LDC.64 R10, c[0x0][0x3a0] ;  /* 0x0000e800ff0a7b82 */ /* 0x000e220000000a00 */
[-C--:B------:R-:W-:Y:S01]  /*0aa0*/  SHF.R.W.U32 R8, R16, R0.reuse, R21 ;  /* 0x0000000010087219 */ /* 0x080fe20000001e15 */
[----:B------:R-:W-:Y:S01]  /*0ab0*/  BSSY.RECONVERGENT B0, `(.L_x_3) ;  /* 0x000002d000007945 */ /* 0x000fe20003800200 */
[-C--:B------:R-:W-:Y:S02]  /*0ac0*/  SHF.R.W.U32 R21, R21, R0.reuse, R15 ;  /* 0x0000000015157219 */ /* 0x080fe40000001e0f */
[-C--:B------:R-:W-:Y:S02]  /*0ad0*/  SHF.R.W.U32 R12, R15, R0.reuse, R17 ;  /* 0x000000000f0c7219 */ /* 0x080fe40000001e11 */
[----:B------:R-:W-:Y:S02]  /*0ae0*/  SHF.R.W.U32 R17, R17, R0, RZ ;  /* 0x0000000011117219 */ /* 0x000fe40000001eff */
[----:B------:R-:W-:-:S02]  /*0af0*/  SEL R8, R8, R21, !P5 ;  /* 0x0000001508087207 */ /* 0x000fc40006800000 */
[----:B------:R-:W-:Y:S02]  /*0b00*/  ISETP.NE.AND P0, PT, R14, 0x80, PT ;  /* 0x000000800e00780c */ /* 0x000fe40003f05270 */
[----:B------:R-:W-:Y:S02]  /*0b10*/  @P6 SEL R8, R12, R17, !P5 ;  /* 0x000000110c086207 */ /* 0x000fe40006800000 */
[----:B------:R-:W-:Y:S02]  /*0b20*/  SEL R21, R21, R12, !P5 ;  /* 0x0000000c15157207 */ /* 0x000fe40006800000 */
[----:B------:R-:W-:Y:S02]  /*0b30*/  @P6 SEL R21, R17, RZ, !P5 ;  /* 0x000000ff11156207 */ /* 0x000fe40006800000 */
[----:B------:R-:W-:Y:S02]  /*0b40*/  SEL R13, R8, 0xffffffff, P0 ;  /* 0xffffffff080d7807 */ /* 0x000fe40000000000 */
[----:B------:R-:W-:-:S02]  /*0b50*/  SEL R21, R21, 0xffffffff, P0 ;  /* 0xffffffff15157807 */ /* 0x000fc40000000000 */
[CC--:B-----5:R-:W-:Y:S02]  /*0b60*/  IADD3 R9, P1, PT, R6.reuse, R13.reuse, RZ ;  /* 0x0000000d06097210 */ /* 0x0e0fe40007f3e0ff */
[----:B------:R-:W-:-:S03]  /*0b70*/  ISETP.GE.U32.AND P0, PT, R6, R13, PT ;  /* 0x0000000d0600720c */ /* 0x000fc60003f06070 */
[C---:B------:R-:W-:Y:S01]  /*0b80*/  IMAD.X R0, R7.reuse, 0x1, R21, P1 ;  /* 0x0000000107007824 */ /* 0x040fe200008e0615 */
[----:B------:R-:W-:-:S04]  /*0b90*/  ISETP.GE.U32.AND.EX P0, PT, R7, R21, PT, P0 ;  /* 0x000000150700720c */ /* 0x000fc80003f06100 */
[----:B0-----:R-:W-:Y:S02]  /*0ba0*/  LOP3.LUT R12, R0, R11, RZ, 0xfc, !PT ;  /* 0x0000000b000c7212 */ /* 0x001fe400078efcff */
[----:B------:R-:W-:Y:S02]  /*0bb0*/  SEL R8, R10, RZ, !P0 ;  /* 0x000000ff0a087207 */ /* 0x000fe40004000000 */
[----:B------:R-:W-:Y:S02]  /*0bc0*/  ISETP.NE.U32.AND P1, PT, R12, RZ, PT ;  /* 0x000000ff0c00720c */ /* 0x000fe40003f25070 */
[----:B------:R-:W-:Y:S02]  /*0bd0*/  IADD3 R6, P2, P3, R8, R6, -R13 ;  /* 0x0000000608067210 */ /* 0x000fe40007b5e80d */
[----:B------:R-:W-:-:S04]  /*0be0*/  SEL R11, R11, RZ, !P0 ;  /* 0x000000ff0b0b7207 */ /* 0x000fc80004000000 */
[----:B------:R-:W-:-:S05]  /*0bf0*/  IADD3.X R7, PT, PT, R11, R7, ~R21, P2, P3 ;  /* 0x000000070b077210 */ /* 0x000fca00017e6c15 */
[----:B------:R-:W-:Y:S05]  /*0c00*/  @P1 BRA `(.L_x_4) ;  /* 0x00000000004c1947 */ /* 0x000fea0003800000 */
[----:B------:R-:W0:Y:S01]  /*0c10*/  I2F.U32.RP R0, R10 ;  /* 0x0000000a00007306 */ /* 0x000e220000209000 */
[----:B------:R-:W-:-:S07]  /*0c20*/  ISETP.NE.U32.AND P1, PT, R10, RZ, PT ;  /* 0x000000ff0a00720c */ /* 0x000fce0003f25070 */
[----:B0-----:R-:W0:Y:S02]  /*0c30*/  MUFU.RCP R0, R0 ;  /* 0x0000000000007308 */ /* 0x001e240000001000 */
[----:B0-----:R-:W-:-:S06]  /*0c40*/  VIADD R12, R0, 0xffffffe ;  /* 0x0ffffffe000c7836 */ /* 0x001fcc0000000000 */
[----:B------:R0:W1:Y:S02]  /*0c50*/  F2I.FTZ.U32.TRUNC.NTZ R13, R12 ;  /* 0x0000000c000d7305 */ /* 0x000064000021f000 */
[----:B0-----:R-:W-:Y:S02]  /*0c60*/  IMAD.MOV.U32 R12, RZ, RZ, RZ ;  /* 0x000000ffff0c7224 */ /* 0x001fe400078e00ff */
[----:B-1----:R-:W-:-:S04]  /*0c70*/  IMAD.MOV R11, RZ, RZ, -R13 ;  /* 0x000000ffff0b7224 */ /* 0x002fc800078e0a0d */
[----:B------:R-:W-:-:S04]  /*0c80*/  IMAD R11, R11, R10, RZ ;  /* 0x0000000a0b0b7224 */ /* 0x000fc800078e02ff */
[----:B------:R-:W-:-:S06]  /*0c90*/  IMAD.HI.U32 R8, R13, R11, R12 ;  /* 0x0000000b0d087227 */ /* 0x000fcc00078e000c */
[----:B------:R-:W-:-:S04]  /*0ca0*/  IMAD.HI.U32 R8, R8, R9, RZ ;  /* 0x0000000908087227 */ /* 0x000fc800078e00ff */
[----:B------:R-:W-:-:S04]  /*0cb0*/  IMAD.MOV R8, RZ, RZ, -R8 ;  /* 0x000000ffff087224 */ /* 0x000fc800078e0a08 */
[----:B------:R-:W-:Y:S02]  /*0cc0*/  IMAD R8, R10, R8, R9 ;  /* 0x000000080a087224 */ /* 0x000fe400078e0209 */
[----:B------:R-:W-:-:S03]  /*0cd0*/  IMAD.MOV.U32 R9, RZ, RZ, RZ ;  /* 0x000000ffff097224 */ /* 0x000fc600078e00ff */
[----:B------:R-:W-:-:S13]  /*0ce0*/  ISETP.GE.U32.AND P0, PT, R8, R10, PT ;  /* 0x0000000a0800720c */ /* 0x000fda0003f06070 */
[----:B------:R-:W-:-:S05]  /*0cf0*/  @P0 IMAD.IADD R8, R8, 0x1, -R10 ;  /* 0x0000000108080824 */ /* 0x000fca00078e0a0a */
[----:B------:R-:W-:-:S13]  /*0d00*/  ISETP.GE.U32.AND P0, PT, R8, R10, PT ;  /* 0x0000000a0800720c */ /* 0x000fda0003f06070 */
[----:B------:R-:W-:Y:S01]  /*0d10*/  @P0 IMAD.IADD R8, R8, 0x1, -R10 ;  /* 0x0000000108080824 */ /* 0x000fe200078e0a0a */
[----:B------:R-:W-:Y:S01]  /*0d20*/  @!P1 LOP3.LUT R8, RZ, R10, RZ, 0x33, !PT ;  /* 0x0000000aff089212 */ /* 0x000fe200078e33ff */
[----:B------:R-:W-:Y:S06]  /*0d30*/  BRA `(.L_x_5) ;  /* 0x0000000000107947 */ /* 0x000fec0003800000 */
.L_x_4:
[----:B------:R-:W-:-:S07]  /*0d40*/  MOV R8, 0xd60 ;  /* 0x00000d6000087802 */ /* 0x000fce0000000f00 */
[----:B------:R-:W-:Y:S05]  /*0d50*/  CALL.REL.NOINC `($__internal_0_$__cuda_sm20_rem_u64) ;  /* 0x0000000000187944 */ /* 0x000fea0003c00000 */
[----:B------:R-:W-:Y:S02]  /*0d60*/  IMAD.MOV.U32 R8, RZ, RZ, R0 ;  /* 0x000000ffff087224 */ /* 0x000fe400078e0000 */
[----:B------:R-:W-:-:S07]  /*0d70*/  IMAD.MOV.U32 R9, RZ, RZ, R11 ;  /* 0x000000ffff097224 */ /* 0x000fce00078e000b */
.L_x_5:
[----:B------:R-:W-:Y:S05]  /*0d80*/  BSYNC.RECONVERGENT B0 ;  /* 0x0000000000007941 */ /* 0x000fea0003800200 */
.L_x_3:
[----:B------:R-:W-:Y:S04]  /*0d90*/  STG.E.64 desc[UR6][R4.64], R8 ;  /* 0x0000000804007986 */ /* 0x000fe8000c101b06 */
[----:B------:R-:W-:Y:S01]  /*0da0*/  STG.E.64 desc[UR6][R2.64], R6 ;  /* 0x0000000602007986 */ /* 0x000fe2000c101b06 */
[----:B------:R-:W-:Y:S05]  /*0db0*/  EXIT ;  /* 0x000000000000794d */ /* 0x000fea0003800000 */
        .weak           $__internal_0_$__cuda_sm20_rem_u64
        .type           $__internal_0_$__cuda_sm20_rem_u64,@function
        .size           $__internal_0_$__cuda_sm20_rem_u64,(.L_x_13 - $__internal_0_$__cuda_sm20_rem_u64)
$__internal_0_$__cuda_sm20_rem_u64:
[----:B------:R-:W0:Y:S01]  /*0dc0*/  LDCU.64 UR4, c[0x0][0x3a0] ;  /* 0x00007400ff0477ac */ /* 0x000e220008000a00 */
[----:B------:R-:W1:Y:S01]  /*0dd0*/  LDC.64 R10, c[0x0][0x3a0] ;  /* 0x0000e800ff0a7b82 */ /* 0x000e620000000a00 */
[----:B0-----:R-:W0:Y:S08]  /*0de0*/  I2F.U64.RP R16, UR4 ;  /* 0x0000000400107d12 */ /* 0x001e300008309000 */
[----:B0-----:R-:W0:Y:S02]  /*0df0*/  MUFU.RCP R16, R16 ;  /* 0x0000001000107308 */ /* 0x001e240000001000 */
[----:B0-----:R-:W-:-:S06]  /*0e00*/  VIADD R12, R16, 0x1ffffffe ;  /* 0x1ffffffe100c7836 */ /* 0x001fcc0000000000 */
[----:B------:R-:W1:Y:S02]  /*0e10*/  F2I.U64.TRUNC R12, R12 ;  /* 0x0000000c000c7311 */ /* 0x000e64000020d800 */
[----:B-1----:R-:W-:-:S04]  /*0e20*/  IMAD.WIDE.U32 R14, R12, R10, RZ ;  /* 0x0000000a0c0e7225 */ /* 0x002fc800078e00ff */
[----:B------:R-:W-:Y:S01]  /*0e30*/  IMAD R15, R12, R11, R15 ;  /* 0x0000000b0c0f7224 */ /* 0x000fe200078e020f */
[----:B------:R-:W-:-:S03]  /*0e40*/  IADD3 R17, P0, PT, RZ, -R14, RZ ;  /* 0x8000000eff117210 */ /* 0x000fc60007f1e0ff */
[----:B------:R-:W-:Y:S02]  /*0e50*/  IMAD R15, R13, R10, R15 ;  /* 0x0000000a0d0f7224 */ /* 0x000fe400078e020f */
[----:B------:R-:W-:-:S04]  /*0e60*/  IMAD.HI.U32 R14, R12, R17, RZ ;  /* 0x000000110c0e7227 */ /* 0x000fc800078e00ff */
[----:B------:R-:W-:Y:S02]  /*0e70*/  IMAD.X R19, RZ, RZ, ~R15, P0 ;  /* 0x000000ffff137224 */ /* 0x000fe400000e0e0f */
[----:B------:R-:W-:Y:S02]  /*0e80*/  IMAD.MOV.U32 R15, RZ, RZ, R12 ;  /* 0x000000ffff0f7224 */ /* 0x000fe400078e000c */
[-C--:B------:R-:W-:Y:S02]  /*0e90*/  IMAD R21, R13, R19.reuse, RZ ;  /* 0x000000130d157224 */ /* 0x080fe400078e02ff */
[----:B------:R-:W-:-:S04]  /*0ea0*/  IMAD.WIDE.U32 R14, P0, R12, R19, R14 ;  /* 0x000000130c0e7225 */ /* 0x000fc8000780000e */
[----:B------:R-:W-:-:S04]  /*0eb0*/  IMAD.HI.U32 R19, R13, R19, RZ ;  /* 0x000000130d137227 */ /* 0x000fc800078e00ff */
[----:B------:R-:W-:-:S05]  /*0ec0*/  IMAD.HI.U32 R14, P1, R13, R17, R14 ;  /* 0x000000110d0e7227 */ /* 0x000fca000782000e */
[----:B------:R-:W-:Y:S01]  /*0ed0*/  IADD3 R15, P2, PT, R21, R14, RZ ;  /* 0x0000000e150f7210 */ /* 0x000fe20007f5e0ff */
[----:B------:R-:W-:-:S04]  /*0ee0*/  IMAD.X R14, R19, 0x1, R13, P0 ;  /* 0x00000001130e7824 */ /* 0x000fc800000e060d */
[----:B------:R-:W-:Y:S01]  /*0ef0*/  IMAD.WIDE.U32 R12, R15, R10, RZ ;  /* 0x0000000a0f0c7225 */ /* 0x000fe200078e00ff */
[----:B------:R-:W-:-:S03]  /*0f00*/  IADD3.X R17, PT, PT, RZ, RZ, R14, P2, P1 ;  /* 0x000000ffff117210 */ /* 0x000fc600017e240e */
[----:B------:R-:W-:Y:S01]  /*0f10*/  IMAD R13, R15, R11, R13 ;  /* 0x0000000b0f0d7224 */ /* 0x000fe200078e020d */
[----:B------:R-:W-:-:S03]  /*0f20*/  IADD3 R19, P0, PT, RZ, -R12, RZ ;  /* 0x8000000cff137210 */ /* 0x000fc60007f1e0ff */
[----:B------:R-:W-:Y:S02]  /*0f30*/  IMAD R13, R17, R10, R13 ;  /* 0x0000000a110d7224 */ /* 0x000fe400078e020d */
[----:B------:R-:W-:-:S04]  /*0f40*/  IMAD.HI.U32 R14, R15, R19, RZ ;  /* 0x000000130f0e7227 */ /* 0x000fc800078e00ff */
[----:B------:R-:W-:Y:S02]  /*0f50*/  IMAD.X R12, RZ, RZ, ~R13, P0 ;  /* 0x000000ffff0c7224 */ /* 0x000fe400000e0e0d */
[----:B------:R-:W-:Y:S02]  /*0f60*/  IMAD.MOV.U32 R13, RZ, RZ, RZ ;  /* 0x000000ffff0d7224 */ /* 0x000fe400078e00ff */
[----:B------:R-:W-:-:S04]  /*0f70*/  IMAD.WIDE.U32 R14, P0, R15, R12, R14 ;  /* 0x0000000c0f0e7225 */ /* 0x000fc8000780000e */
[C---:B------:R-:W-:Y:S02]  /*0f80*/  IMAD R16, R17.reuse, R12, RZ ;  /* 0x0000000c11107224 */ /* 0x040fe400078e02ff */
[----:B------:R-:W-:-:S04]  /*0f90*/  IMAD.HI.U32 R15, P1, R17, R19, R14 ;  /* 0x00000013110f7227 */ /* 0x000fc8000782000e */
[----:B------:R-:W-:Y:S01]  /*0fa0*/  IMAD.HI.U32 R12, R17, R12, RZ ;  /* 0x0000000c110c7227 */ /* 0x000fe200078e00ff */
[----:B------:R-:W-:-:S03]  /*0fb0*/  IADD3 R15, P2, PT, R16, R15, RZ ;  /* 0x0000000f100f7210 */ /* 0x000fc60007f5e0ff */
[----:B------:R-:W-:Y:S02]  /*0fc0*/  IMAD.X R17, R12, 0x1, R17, P0 ;  /* 0x000000010c117824 */ /* 0x000fe400000e0611 */
[----:B------:R-:W-:-:S03]  /*0fd0*/  IMAD.HI.U32 R12, R15, R9, RZ ;  /* 0x000000090f0c7227 */ /* 0x000fc600078e00ff */
[----:B------:R-:W-:Y:S01]  /*0fe0*/  IADD3.X R17, PT, PT, RZ, RZ, R17, P2, P1 ;  /* 0x000000ffff117210 */ /* 0x000fe200017e2411 */
[----:B------:R-:W-:-:S04]  /*0ff0*/  IMAD.WIDE.U32 R12, R15, R0, R12 ;  /* 0x000000000f0c7225 */ /* 0x000fc800078e000c */
[C---:B------:R-:W-:Y:S02]  /*1000*/  IMAD R15, R17.reuse, R0, RZ ;  /* 0x00000000110f7224 */ /* 0x040fe400078e02ff */
[----:B------:R-:W-:-:S04]  /*1010*/  IMAD.HI.U32 R12, P0, R17, R9, R12 ;  /* 0x00000009110c7227 */ /* 0x000fc8000780000c */
[----:B------:R-:W-:Y:S01]  /*1020*/  IMAD.HI.U32 R14, R17, R0, RZ ;  /* 0x00000000110e7227 */ /* 0x000fe200078e00ff */
[----:B------:R-:W-:-:S03]  /*1030*/  IADD3 R15, P1, PT, R15, R12, RZ ;  /* 0x0000000c0f0f7210 */ /* 0x000fc60007f3e0ff */
[----:B------:R-:W-:Y:S02]  /*1040*/  IMAD.X R14, RZ, RZ, R14, P0 ;  /* 0x000000ffff0e7224 */ /* 0x000fe400000e060e */
[----:B------:R-:W-:-:S04]  /*1050*/  IMAD.WIDE.U32 R12, R15, R10, RZ ;  /* 0x0000000a0f0c7225 */ /* 0x000fc800078e00ff */
[----:B------:R-:W-:Y:S01]  /*1060*/  IMAD.X R17, RZ, RZ, R14, P1 ;  /* 0x000000ffff117224 */ /* 0x000fe200008e060e */
[----:B------:R-:W-:Y:S01]  /*1070*/  IADD3 R9, P1, PT, -R12, R9, RZ ;  /* 0x000000090c097210 */ /* 0x000fe20007f3e1ff */
[----:B------:R-:W-:-:S03]  /*1080*/  IMAD R15, R15, R11, R13 ;  /* 0x0000000b0f0f7224 */ /* 0x000fc600078e020d */
[-C--:B------:R-:W-:Y:S01]  /*1090*/  ISETP.GE.U32.AND P0, PT, R9, R10.reuse, PT ;  /* 0x0000000a0900720c */ /* 0x080fe20003f06070 */
[----:B------:R-:W-:-:S04]  /*10a0*/  IMAD R15, R17, R10, R15 ;  /* 0x0000000a110f7224 */ /* 0x000fc800078e020f */
[----:B------:R-:W-:Y:S01]  /*10b0*/  IMAD.X R0, R0, 0x1, ~R15, P1 ;  /* 0x0000000100007824 */ /* 0x000fe200008e0e0f */
[----:B------:R-:W-:-:S04]  /*10c0*/  IADD3 R13, P1, PT, R9, -R10, RZ ;  /* 0x8000000a090d7210 */ /* 0x000fc80007f3e0ff */
[C---:B------:R-:W-:Y:S01]  /*10d0*/  ISETP.GE.U32.AND.EX P0, PT, R0.reuse, R11, PT, P0 ;  /* 0x0000000b0000720c */ /* 0x040fe20003f06100 */
[----:B------:R-:W-:Y:S01]  /*10e0*/  IMAD.X R12, R0, 0x1, ~R11, P1 ;  /* 0x00000001000c7824 */ /* 0x000fe200008e0e0b */
[----:B------:R-:W-:Y:S02]  /*10f0*/  ISETP.NE.U32.AND P1, PT, R10, RZ, PT ;  /* 0x000000ff0a00720c */ /* 0x000fe40003f25070 */
[----:B------:R-:W-:Y:S02]  /*1100*/  SEL R13, R13, R9, P0 ;  /* 0x000000090d0d7207 */ /* 0x000fe40000000000 */
[----:B------:R-:W-:Y:S02]  /*1110*/  SEL R12, R12, R0, P0 ;  /* 0x000000000c0c7207 */ /* 0x000fe40000000000 */
[CC--:B------:R-:W-:Y:S02]  /*1120*/  IADD3 R0, P2, PT, R13.reuse, -R10.reuse, RZ ;  /* 0x8000000a0d007210 */ /* 0x0c0fe40007f5e0ff */
[----:B------:R-:W-:-:S02]  /*1130*/  ISETP.GE.U32.AND P0, PT, R13, R10, PT ;  /* 0x0000000a0d00720c */ /* 0x000fc40003f06070 */
[----:B------:R-:W-:Y:S01]  /*1140*/  ISETP.NE.AND.EX P1, PT, R11, RZ, PT, P1 ;  /* 0x000000ff0b00720c */ /* 0x000fe20003f25310 */
[C---:B------:R-:W-:Y:S01]  /*1150*/  IMAD.X R9, R12.reuse, 0x1, ~R11, P2 ;  /* 0x000000010c097824 */ /* 0x040fe200010e0e0b */
[----:B------:R-:W-:-:S04]  /*1160*/  ISETP.GE.U32.AND.EX P0, PT, R12, R11, PT, P0 ;  /* 0x0000000b0c00720c */ /* 0x000fc80003f06100 */
[----:B------:R-:W-:Y:S01]  /*1170*/  SEL R11, R9, R12, P0 ;  /* 0x0000000c090b7207 */ /* 0x000fe20000000000 */
[----:B------:R-:W-:Y:S01]  /*1180*/  IMAD.MOV.U32 R9, RZ, RZ, 0x0 ;  /* 0x00000000ff097424 */ /* 0x000fe200078e00ff */
[----:B------:R-:W-:Y:S02]  /*1190*/  SEL R0, R0, R13, P0 ;  /* 0x0000000d00007207 */ /* 0x000fe40000000000 */
[----:B------:R-:W-:Y:S02]  /*11a0*/  SEL R11, R11, 0xffffffff, P1 ;  /* 0xffffffff0b0b7807 */ /* 0x000fe40000800000 */
[----:B------:R-:W-:Y:S01]  /*11b0*/  SEL R0, R0, 0xffffffff, P1 ;  /* 0xffffffff00007807 */ /* 0x000fe20000800000 */
[----:B------:R-:W-:Y:S06]  /*11c0*/  RET.REL.NODEC R8 `(_Z17intt_stage_kernelPyS_iiiy) ;  /* 0xffffffec088c7950 */ /* 0x000fec0003c3ffff */
.L_x_6:
        /* <DEDUP_REMOVED lines=11> */
.L_x_13:


//--------------------- .text._Z16ntt_stage_kernelPyS_iiiy --------------------------
	.section	.text._Z16ntt_stage_kernelPyS_iiiy,"ax",@progbits
	.align	128
        .global         _Z16ntt_stage_kernelPyS_iiiy
        .type           _Z16ntt_stage_kernelPyS_iiiy,@function
        .size           _Z16ntt_stage_kernelPyS_iiiy,(.L_x_14 - _Z16ntt_stage_kernelPyS_iiiy)
        .other          _Z16ntt_stage_kernelPyS_iiiy,@"STO_CUDA_ENTRY STV_DEFAULT"
_Z16ntt_stage_kernelPyS_iiiy:
.text._Z16ntt_stage_kernelPyS_iiiy:
        /* <DEDUP_REMOVED lines=130> */
.L_x_7:
        /* <DEDUP_REMOVED lines=82> */
.L_x_9:
[----:B------:R-:W-:-:S07]  /*0d40*/  MOV R8, 0xd60 ;  /* 0x00000d6000087802 */ /* 0x000fce0000000f00 */
[----:B------:R-:W-:Y:S05]  /*0d50*/  CALL.REL.NOINC `($__internal_1_$__cuda_sm20_rem_u64) ;  /* 0x0000000000187944 */ /* 0x000fea0003c00000 */
[----:B------:R-:W-:Y:S02]  /*0d60*/  IMAD.MOV.U32 R8, RZ, RZ, R0 ;  /* 0x000000ffff087224 */ /* 0x000fe400078e0000 */
[----:B------:R-:W-:-:S07]  /*0d70*/  IMAD.MOV.U32 R9, RZ, RZ, R11 ;  /* 0x000000ffff097224 */ /* 0x000fce00078e000b */
.L_x_10:
[----:B------:R-:W-:Y:S05]  /*0d80*/  BSYNC.RECONVERGENT B0 ;  /* 0x0000000000007941 */ /* 0x000fea0003800200 */
.L_x_8:
[----:B------:R-:W-:Y:S04]  /*0d90*/  STG.E.64 desc[UR6][R4.64], R8 ;  /* 0x0000000804007986 */ /* 0x000fe8000c101b06 */
[----:B------:R-:W-:Y:S01]  /*0da0*/  STG.E.64 desc[UR6][R2.64], R6 ;  /* 0x0000000602007986 */ /* 0x000fe2000c101b06 */
[----:B------:R-:W-:Y:S05]  /*0db0*/  EXIT ;  /* 0x000000000000794d */ /* 0x000fea0003800000 */
        .weak           $__internal_1_$__cuda_sm20_rem_u64
        .type           $__internal_1_$__cuda_sm20_rem_u64,@function
        .size           $__internal_1_$__cuda_sm20_rem_u64,(.L_x_14 - $__internal_1_$__cuda_sm20_rem_u64)
$__internal_1_$__cuda_sm20_rem_u64:
        /* <DEDUP_REMOVED lines=64> */
[----:B------:R-:W-:Y:S06]  /*11c0*/  RET.REL.NODEC R8 `(_Z16ntt_stage_kernelPyS_iiiy) ;  /* 0xffffffec088c7950 */ /* 0x000fec0003c3ffff */
.L_x_11:
        /* <DEDUP_REMOVED lines=11> */
.L_x_14:


//--------------------- .text._Z27bit_reverse_permute_inplacePyi --------------------------
	.section	.text._Z27bit_reverse_permute_inplacePyi,"ax",@progbits
	.align	128
        .global         _Z27bit_reverse_permute_inplacePyi
        .type           _Z27bit_reverse_permute_inplacePyi,@function
        .size           _Z27bit_reverse_permute_inplacePyi,(.L_x_18 - _Z27bit_reverse_permute_inplacePyi)
        .other          _Z27bit_reverse_permute_inplacePyi,@"STO_CUDA_ENTRY STV_DEFAULT"
_Z27bit_reverse_permute_inplacePyi:
.text._Z27bit_reverse_permute_inplacePyi:
        /* <DEDUP_REMOVED lines=8> */
[C---:B------:R-:W-:Y:S01]  /*0080*/  IMAD.SHL.U32 R2, R0.reuse, 0x10, RZ ;  /* 0x0000001000027824 */ /* 0x040fe200078e00ff */
[--C-:B------:R-:W-:Y:S01]  /*0090*/  SHF.R.U32.HI R4, RZ, 0x2, R0.reuse ;  /* 0x00000002ff047819 */ /* 0x100fe20000011600 */
[----:B------:R-:W-:Y:S01]  /*00a0*/  IMAD.SHL.U32 R3, R0, 0x4, RZ ;  /* 0x0000000400037824 */ /* 0x000fe200078e00ff */
[----:B------:R-:W-:Y:S02]  /*00b0*/  SHF.R.U32.HI R5, RZ, 0x8, R0 ;  /* 0x00000008ff057819 */ /* 0x000fe40000011600 */
[----:B------:R-:W-:-:S04]  /*00c0*/  LOP3.LUT R2, R2, 0x10, RZ, 0xc0, !PT ;  /* 0x0000001002027812 */ /* 0x000fc800078ec0ff */
[----:B------:R-:W-:Y:S02]  /*00d0*/  LOP3.LUT R3, R2, 0x8, R3, 0xf8, !PT ;  /* 0x0000000802037812 */ /* 0x000fe400078ef803 */
[--C-:B------:R-:W-:Y:S02]  /*00e0*/  SHF.R.U32.HI R2, RZ, 0x4, R0.reuse ;  /* 0x00000004ff027819 */ /* 0x100fe40000011600 */
[----:B------:R-:W-:Y:S02]  /*00f0*/  LOP3.LUT R3, R3, 0x4, R0, 0xf8, !PT ;  /* 0x0000000403037812 */ /* 0x000fe400078ef800 */
[----:B------:R-:W-:Y:S02]  /*0100*/  LOP3.LUT R6, R2, 0x2, RZ, 0xc0, !PT ;  /* 0x0000000202067812 */ /* 0x000fe400078ec0ff */
[----:B------:R-:W-:Y:S02]  /*0110*/  LOP3.LUT R3, R3, 0x2, R4, 0xf8, !PT ;  /* 0x0000000203037812 */ /* 0x000fe400078ef804 */
[----:B------:R-:W-:-:S02]  /*0120*/  SHF.R.U32.HI R4, RZ, 0x6, R0 ;  /* 0x00000006ff047819 */ /* 0x000fc40000011600 */
[----:B------:R-:W-:Y:S02]  /*0130*/  LOP3.LUT R3, R3, 0x1, R2, 0xf8, !PT ;  /* 0x0000000103037812 */ /* 0x000fe400078ef802 */
[C---:B------:R-:W-:Y:S02]  /*0140*/  LOP3.LUT R2, R4.reuse, 0x1, RZ, 0xc0, !PT ;  /* 0x0000000104027812 */ /* 0x040fe400078ec0ff */
[----:B------:R-:W-:Y:S01]  /*0150*/  LOP3.LUT R7, R4, 0x2, RZ, 0xc0, !PT ;  /* 0x0000000204077812 */ /* 0x000fe200078ec0ff */
[----:B------:R-:W-:Y:S01]  /*0160*/  IMAD R3, R3, 0x4, R6 ;  /* 0x0000000403037824 */ /* 0x000fe200078e0206 */
[----:B------:R-:W-:-:S03]  /*0170*/  SHF.R.U32.HI R4, RZ, 0xa, R0 ;  /* 0x0000000aff047819 */ /* 0x000fc60000011600 */
[----:B------:R-:W-:Y:S01]  /*0180*/  IMAD.IADD R2, R3, 0x1, R2 ;  /* 0x0000000103027824 */ /* 0x000fe200078e0202 */
[C---:B------:R-:W-:Y:S02]  /*0190*/  LOP3.LUT R3, R5.reuse, 0x1, RZ, 0xc0, !PT ;  /* 0x0000000105037812 */ /* 0x040fe400078ec0ff */
[----:B------:R-:W-:Y:S01]  /*01a0*/  LOP3.LUT R5, R5, 0x2, RZ, 0xc0, !PT ;  /* 0x0000000205057812 */ /* 0x000fe200078ec0ff */
[----:B------:R-:W-:Y:S01]  /*01b0*/  IMAD R2, R2, 0x4, R7 ;  /* 0x0000000402027824 */ /* 0x000fe200078e0207 */
[----:B------:R-:W-:-:S03]  /*01c0*/  LOP3.LUT R7, R4, 0x2, RZ, 0xc0, !PT ;  /* 0x0000000204077812 */ /* 0x000fc600078ec0ff */
[----:B------:R-:W-:Y:S01]  /*01d0*/  IMAD.IADD R2, R2, 0x1, R3 ;  /* 0x0000000102027824 */ /* 0x000fe200078e0203 */
[----:B------:R-:W-:-:S03]  /*01e0*/  LOP3.LUT R3, R4, 0x1, RZ, 0xc0, !PT ;  /* 0x0000000104037812 */ /* 0x000fc600078ec0ff */
[----:B------:R-:W-:Y:S01]  /*01f0*/  IMAD R2, R2, 0x4, R5 ;  /* 0x0000000402027824 */ /* 0x000fe200078e0205 */
[----:B------:R-:W-:-:S03]  /*0200*/  SHF.R.U32.HI R5, RZ, 0xc, R0 ;  /* 0x0000000cff057819 */ /* 0x000fc60000011600 */
[----:B------:R-:W-:Y:S01]  /*0210*/  IMAD.IADD R2, R2, 0x1, R3 ;  /* 0x0000000102027824 */ /* 0x000fe200078e0203 */
[----:B------:R-:W-:Y:S02]  /*0220*/  SHF.R.U32.HI R3, RZ, 0xd, R0 ;  /* 0x0000000dff037819 */ /* 0x000fe40000011600 */
[----:B------:R-:W-:Y:S01]  /*0230*/  LOP3.LUT R5, R5, 0x1, RZ, 0xc0, !PT ;  /* 0x0000000105057812 */ /* 0x000fe200078ec0ff */
[----:B------:R-:W-:Y:S01]  /*0240*/  IMAD R2, R2, 0x4, R7 ;  /* 0x0000000402027824 */ /* 0x000fe200078e0207 */
[----:B------:R-:W-:-:S03]  /*0250*/  LOP3.LUT R3, R3, 0x1, RZ, 0xc0, !PT ;  /* 0x0000000103037812 */ /* 0x000fc600078ec0ff */
[----:B------:R-:W-:-:S04]  /*0260*/  IMAD.IADD R2, R2, 0x1, R5 ;  /* 0x0000000102027824 */ /* 0x000fc800078e0205 */
[----:B------:R-:W-:-:S05]  /*0270*/  IMAD R7, R2, 0x2, R3 ;  /* 0x0000000202077824 */ /* 0x000fca00078e0203 */
[----:B------:R-:W-:-:S13]  /*0280*/  ISETP.GE.AND P0, PT, R0, R7, PT ;  /* 0x000000070000720c */ /* 0x000fda0003f06270 */
[----:B------:R-:W-:Y:S05]  /*0290*/  @P0 EXIT ;  /* 0x000000000000094d */ /* 0x000fea0003800000 */
[----:B------:R-:W0:Y:S01]  /*02a0*/  LDC.64 R2, c[0x0][0x380] ;  /* 0x0000e000ff027b82 */ /* 0x000e220000000a00 */
[----:B------:R-:W1:Y:S01]  /*02b0*/  LDCU.64 UR4, c[0x0][0x358] ;  /* 0x00006b00ff0477ac */ /* 0x000e620008000a00 */
[----:B0-----:R-:W-:-:S04]  /*02c0*/  IMAD.WIDE.U32 R6, R7, 0x8, R2 ;  /* 0x0000000807067825 */ /* 0x001fc800078e0002 */
[----:B------:R-:W-:Y:S01]  /*02d0*/  IMAD.WIDE R2, R0, 0x8, R2 ;  /* 0x0000000800027825 */ /* 0x000fe200078e0202 */
[----:B-1----:R-:W2:Y:S04]  /*02e0*/  LDG.E.64 R8, desc[UR4][R6.64] ;  /* 0x0000000406087981 */ /* 0x002ea8000c1e1b00 */
[----:B------:R-:W3:Y:S04]  /*02f0*/  LDG.E.64 R4, desc[UR4][R2.64] ;  /* 0x0000000402047981 */ /* 0x000ee8000c1e1b00 */
[----:B--2---:R-:W-:Y:S04]  /*0300*/  STG.E.64 desc[UR4][R2.64], R8 ;  /* 0x0000000802007986 */ /* 0x004fe8000c101b04 */
[----:B---3--:R-:W-:Y:S01]  /*0310*/  STG.E.64 desc[UR4][R6.64], R4 ;  /* 0x0000000406007986 */ /* 0x008fe2000c101b04 */
[----:B------:R-:W-:Y:S05]  /*0320*/  EXIT ;  /* 0x000000000000794d */ /* 0x000fea0003800000 */
.L_x_12:
        /* <DEDUP_REMOVED lines=13> */
.L_x_18:


//--------------------- .nv.shared.reserved.0     --------------------------
	.section	.nv.shared.reserved.0,"aw",@nobits
	.weak		__nv_reservedSMEM_offset_0_alias
	.size		__nv_reservedSMEM_offset_0_alias, 0, 64
	.other		__nv_reservedSMEM_offset_0_alias,@"STO_CUDA_RESERVED_SHARED STV_DEFAULT"
__nv_reservedSMEM_offset_0_alias:
	.zero		0
	.zero		64


//--------------------- .nv.constant0._Z14scale_by_n_invPyyiy --------------------------
	.section	.nv.constant0._Z14scale_by_n_invPyyiy,"a",@progbits
	.sectionflags	@""
	.align	4
.nv.constant0._Z14scale_by_n_invPyyiy:
	.zero		928


//--------------------- .nv.constant0._Z17intt_stage_kernelPyS_iiiy --------------------------
	.section	.nv.constant0._Z17intt_stage_kernelPyS_iiiy,"a",@progbits
	.sectionflags	@""
	.align	4
.nv.constant0._Z17intt_stage_kernelPyS_iiiy:
	.zero		936


//--------------------- .nv.constant0._Z16ntt_stage_kernelPyS_iiiy --------------------------
	.section	.nv.constant0._Z16ntt_stage_kernelPyS_iiiy,"a",@progbits
	.sectionflags	@""
	.align	4
.nv.constant0._Z16ntt_stage_kernelPyS_iiiy:
	.zero		936


//--------------------- .nv.constant0._Z27bit_reverse_permute_inplacePyi --------------------------
	.section	.nv.constant0._Z27bit_reverse_permute_inplacePyi,"a",@progbits
	.sectionflags	@""
	.align	4
.nv.constant0._Z27bit_reverse_permute_inplacePyi:
	.zero		908


//--------------------- SYMBOLS --------------------------

	.type		.nv.reservedSmem.offset0,@object
	.size		.nv.reservedSmem.offset0,0x4
